//
// Generated by NVIDIA NVVM Compiler
//
// Compiler Build ID: CL-36424714
// Cuda compilation tools, release 13.0, V13.0.88
// Based on NVVM 20.0.0
//

.version 9.0
.target sm_100
.address_size 64

	// .globl	_Z9calcDenomiPfS_S_S_Pi
.func  (.param .b64 func_retval0) __internal_accurate_pow
(
	.param .b64 __internal_accurate_pow_param_0,
	.param .b64 __internal_accurate_pow_param_1
)
;

.visible .entry _Z9calcDenomiPfS_S_S_Pi(
	.param .u32 _Z9calcDenomiPfS_S_S_Pi_param_0,
	.param .u64 .ptr .align 1 _Z9calcDenomiPfS_S_S_Pi_param_1,
	.param .u64 .ptr .align 1 _Z9calcDenomiPfS_S_S_Pi_param_2,
	.param .u64 .ptr .align 1 _Z9calcDenomiPfS_S_S_Pi_param_3,
	.param .u64 .ptr .align 1 _Z9calcDenomiPfS_S_S_Pi_param_4,
	.param .u64 .ptr .align 1 _Z9calcDenomiPfS_S_S_Pi_param_5
)
{
	.reg .pred 	%p<74>;
	.reg .b32 	%r<123>;
	.reg .b32 	%f<16>;
	.reg .b64 	%rd<32>;
	.reg .b64 	%fd<108>;

	ld.param.u32 	%r38, [_Z9calcDenomiPfS_S_S_Pi_param_0];
	ld.param.u64 	%rd10, [_Z9calcDenomiPfS_S_S_Pi_param_2];
	ld.param.u64 	%rd11, [_Z9calcDenomiPfS_S_S_Pi_param_3];
	ld.param.u64 	%rd12, [_Z9calcDenomiPfS_S_S_Pi_param_4];
	ld.param.u64 	%rd13, [_Z9calcDenomiPfS_S_S_Pi_param_5];
	cvta.to.global.u64 	%rd1, %rd13;
	cvta.to.global.u64 	%rd2, %rd11;
	cvta.to.global.u64 	%rd3, %rd10;
	cvta.to.global.u64 	%rd4, %rd12;
	mov.u32 	%r39, %ctaid.x;
	mov.u32 	%r40, %ntid.x;
	mov.u32 	%r41, %tid.x;
	mad.lo.s32 	%r121, %r39, %r40, %r41;
	mov.u32 	%r42, %nctaid.x;
	mul.lo.s32 	%r2, %r40, %r42;
	setp.ge.s32 	%p3, %r121, %r38;
	@%p3 bra 	$L__BB0_64;
	setp.lt.s32 	%p4, %r38, 1;
	mov.f64 	%fd54, 0d4014666666666666;
	{
	.reg .b32 %temp; 
	mov.b64 	{%temp, %r3}, %fd54;
	}
	and.b32  	%r4, %r3, 2146435072;
	setp.eq.s32 	%p5, %r4, 1126170624;
	setp.lt.s32 	%p6, %r3, 0;
	selp.b32 	%r5, 0, 2146435072, %p6;
	and.b32  	%r43, %r3, 2147483647;
	setp.ne.s32 	%p7, %r43, 1071644672;
	and.pred  	%p1, %p5, %p7;
	or.b32  	%r6, %r5, -2147483648;
	mov.f64 	%fd55, 0d3FC3333333333333;
	{
	.reg .b32 %temp; 
	mov.b64 	{%temp, %r7}, %fd55;
	}
	and.b32  	%r8, %r7, 2146435072;
	setp.eq.s32 	%p8, %r8, 1127219200;
	setp.lt.s32 	%p9, %r7, 0;
	selp.b32 	%r9, 0, 2146435072, %p9;
	and.b32  	%r44, %r7, 2147483647;
	setp.ne.s32 	%p10, %r44, 1071644672;
	and.pred  	%p2, %p8, %p10;
	or.b32  	%r10, %r9, -2147483648;
	@%p4 bra 	$L__BB0_58;
	and.b32  	%r11, %r38, 1;
	and.b32  	%r12, %r38, 2147483646;
	neg.s32 	%r13, %r12;
$L__BB0_3:
	setp.eq.s32 	%p16, %r38, 1;
	mul.wide.s32 	%rd22, %r121, 4;
	add.s64 	%rd5, %rd4, %rd22;
	mov.b32 	%r118, 0;
	st.global.u32 	[%rd5], %r118;
	mul.lo.s32 	%r15, %r121, %r38;
	mov.f64 	%fd103, 0d0000000000000000;
	@%p16 bra 	$L__BB0_39;
	mov.f32 	%f15, 0f00000000;
	mov.u32 	%r116, %r15;
	mov.u32 	%r117, %r13;
$L__BB0_5:
	mul.wide.s32 	%rd6, %r116, 4;
	add.s64 	%rd23, %rd3, %rd6;
	add.s64 	%rd7, %rd23, 4;
	ld.global.f32 	%f2, [%rd23];
	cvt.f64.f32 	%fd1, %f2;
	{
	.reg .b32 %temp; 
	mov.b64 	{%temp, %r18}, %fd1;
	}
	abs.f64 	%fd2, %fd1;
	setp.eq.f32 	%p17, %f2, 0f00000000;
	@%p17 bra 	$L__BB0_7;
	setp.lt.s32 	%p18, %r18, 0;
	{ // callseq 0, 0
	.param .b64 param0;
	st.param.f64 	[param0], %fd2;
	.param .b64 param1;
	st.param.f64 	[param1], 0d4014666666666666;
	.param .b64 retval0;
	call.uni (retval0), 
	__internal_accurate_pow, 
	(
	param0, 
	param1
	);
	ld.param.f64 	%fd57, [retval0];
	} // callseq 0
	selp.f64 	%fd96, 0dFFF8000000000000, %fd57, %p18;
	bra.uni 	$L__BB0_8;
$L__BB0_7:
	setp.lt.s32 	%p19, %r3, 0;
	setp.eq.s32 	%p20, %r4, 1126170624;
	selp.b32 	%r58, %r18, 0, %p20;
	or.b32  	%r59, %r58, 2146435072;
	selp.b32 	%r60, %r59, %r58, %p19;
	mov.b32 	%r61, 0;
	mov.b64 	%fd96, {%r61, %r60};
$L__BB0_8:
	add.f64 	%fd59, %fd1, 0d4014666666666666;
	{
	.reg .b32 %temp; 
	mov.b64 	{%temp, %r62}, %fd59;
	}
	and.b32  	%r63, %r62, 2146435072;
	setp.ne.s32 	%p21, %r63, 2146435072;
	@%p21 bra 	$L__BB0_13;
	setp.nan.f32 	%p22, %f2, %f2;
	@%p22 bra 	$L__BB0_12;
	setp.neu.f64 	%p23, %fd2, 0d7FF0000000000000;
	@%p23 bra 	$L__BB0_13;
	setp.lt.s32 	%p24, %r18, 0;
	selp.b32 	%r64, %r6, %r5, %p1;
	selp.b32 	%r65, %r64, %r5, %p24;
	mov.b32 	%r66, 0;
	mov.b64 	%fd96, {%r66, %r65};
	bra.uni 	$L__BB0_13;
$L__BB0_12:
	mov.f64 	%fd60, 0d4014666666666666;
	add.rn.f64 	%fd96, %fd1, %fd60;
$L__BB0_13:
	add.s64 	%rd24, %rd2, %rd6;
	add.s64 	%rd8, %rd24, 4;
	setp.eq.f32 	%p25, %f2, 0f3F800000;
	selp.f64 	%fd9, 0d3FF0000000000000, %fd96, %p25;
	ld.global.f32 	%f11, [%rd24];
	rcp.rn.f32 	%f3, %f11;
	cvt.f64.f32 	%fd10, %f3;
	{
	.reg .b32 %temp; 
	mov.b64 	{%temp, %r19}, %fd10;
	}
	abs.f64 	%fd11, %fd10;
	setp.eq.f32 	%p26, %f3, 0f00000000;
	@%p26 bra 	$L__BB0_15;
	setp.lt.s32 	%p27, %r19, 0;
	{ // callseq 1, 0
	.param .b64 param0;
	st.param.f64 	[param0], %fd11;
	.param .b64 param1;
	st.param.f64 	[param1], 0d3FC3333333333333;
	.param .b64 retval0;
	call.uni (retval0), 
	__internal_accurate_pow, 
	(
	param0, 
	param1
	);
	ld.param.f64 	%fd61, [retval0];
	} // callseq 1
	selp.f64 	%fd98, 0dFFF8000000000000, %fd61, %p27;
	bra.uni 	$L__BB0_16;
$L__BB0_15:
	setp.lt.s32 	%p28, %r7, 0;
	setp.eq.s32 	%p29, %r8, 1127219200;
	selp.b32 	%r67, %r19, 0, %p29;
	or.b32  	%r68, %r67, 2146435072;
	selp.b32 	%r69, %r68, %r67, %p28;
	mov.b32 	%r70, 0;
	mov.b64 	%fd98, {%r70, %r69};
$L__BB0_16:
	add.f64 	%fd63, %fd10, 0d3FC3333333333333;
	{
	.reg .b32 %temp; 
	mov.b64 	{%temp, %r71}, %fd63;
	}
	and.b32  	%r72, %r71, 2146435072;
	setp.ne.s32 	%p30, %r72, 2146435072;
	@%p30 bra 	$L__BB0_21;
	setp.nan.f32 	%p31, %f3, %f3;
	@%p31 bra 	$L__BB0_20;
	setp.neu.f64 	%p32, %fd11, 0d7FF0000000000000;
	@%p32 bra 	$L__BB0_21;
	setp.lt.s32 	%p33, %r19, 0;
	selp.b32 	%r73, %r10, %r9, %p2;
	selp.b32 	%r74, %r73, %r9, %p33;
	mov.b32 	%r75, 0;
	mov.b64 	%fd98, {%r75, %r74};
	bra.uni 	$L__BB0_21;
$L__BB0_20:
	mov.f64 	%fd64, 0d3FC3333333333333;
	add.rn.f64 	%fd98, %fd10, %fd64;
$L__BB0_21:
	add.s64 	%rd25, %rd1, %rd6;
	add.s64 	%rd9, %rd25, 4;
	setp.eq.f32 	%p34, %f3, 0f3F800000;
	selp.f64 	%fd65, 0d3FF0000000000000, %fd98, %p34;
	mul.f64 	%fd66, %fd9, %fd65;
	ld.global.u32 	%r76, [%rd25];
	cvt.rn.f64.s32 	%fd67, %r76;
	cvt.f64.f32 	%fd68, %f15;
	fma.rn.f64 	%fd69, %fd66, %fd67, %fd68;
	cvt.rn.f32.f64 	%f4, %fd69;
	st.global.f32 	[%rd5], %f4;
	ld.global.f32 	%f5, [%rd7];
	cvt.f64.f32 	%fd18, %f5;
	{
	.reg .b32 %temp; 
	mov.b64 	{%temp, %r20}, %fd18;
	}
	abs.f64 	%fd19, %fd18;
	setp.eq.f32 	%p35, %f5, 0f00000000;
	@%p35 bra 	$L__BB0_23;
	setp.lt.s32 	%p36, %r20, 0;
	{ // callseq 2, 0
	.param .b64 param0;
	st.param.f64 	[param0], %fd19;
	.param .b64 param1;
	st.param.f64 	[param1], 0d4014666666666666;
	.param .b64 retval0;
	call.uni (retval0), 
	__internal_accurate_pow, 
	(
	param0, 
	param1
	);
	ld.param.f64 	%fd70, [retval0];
	} // callseq 2
	selp.f64 	%fd100, 0dFFF8000000000000, %fd70, %p36;
	bra.uni 	$L__BB0_24;
$L__BB0_23:
	setp.lt.s32 	%p37, %r3, 0;
	setp.eq.s32 	%p38, %r4, 1126170624;
	selp.b32 	%r77, %r20, 0, %p38;
	or.b32  	%r78, %r77, 2146435072;
	selp.b32 	%r79, %r78, %r77, %p37;
	mov.b32 	%r80, 0;
	mov.b64 	%fd100, {%r80, %r79};
$L__BB0_24:
	add.f64 	%fd72, %fd18, 0d4014666666666666;
	{
	.reg .b32 %temp; 
	mov.b64 	{%temp, %r81}, %fd72;
	}
	and.b32  	%r82, %r81, 2146435072;
	setp.ne.s32 	%p39, %r82, 2146435072;
	@%p39 bra 	$L__BB0_29;
	setp.nan.f32 	%p40, %f5, %f5;
	@%p40 bra 	$L__BB0_28;
	setp.neu.f64 	%p41, %fd19, 0d7FF0000000000000;
	@%p41 bra 	$L__BB0_29;
	setp.lt.s32 	%p42, %r20, 0;
	selp.b32 	%r83, %r6, %r5, %p1;
	selp.b32 	%r84, %r83, %r5, %p42;
	mov.b32 	%r85, 0;
	mov.b64 	%fd100, {%r85, %r84};
	bra.uni 	$L__BB0_29;
$L__BB0_28:
	mov.f64 	%fd73, 0d4014666666666666;
	add.rn.f64 	%fd100, %fd18, %fd73;
$L__BB0_29:
	setp.eq.f32 	%p43, %f5, 0f3F800000;
	selp.f64 	%fd26, 0d3FF0000000000000, %fd100, %p43;
	ld.global.f32 	%f12, [%rd8];
	rcp.rn.f32 	%f6, %f12;
	cvt.f64.f32 	%fd27, %f6;
	{
	.reg .b32 %temp; 
	mov.b64 	{%temp, %r21}, %fd27;
	}
	abs.f64 	%fd28, %fd27;
	setp.eq.f32 	%p44, %f6, 0f00000000;
	@%p44 bra 	$L__BB0_31;
	setp.lt.s32 	%p45, %r21, 0;
	{ // callseq 3, 0
	.param .b64 param0;
	st.param.f64 	[param0], %fd28;
	.param .b64 param1;
	st.param.f64 	[param1], 0d3FC3333333333333;
	.param .b64 retval0;
	call.uni (retval0), 
	__internal_accurate_pow, 
	(
	param0, 
	param1
	);
	ld.param.f64 	%fd74, [retval0];
	} // callseq 3
	selp.f64 	%fd102, 0dFFF8000000000000, %fd74, %p45;
	bra.uni 	$L__BB0_32;
$L__BB0_31:
	setp.lt.s32 	%p46, %r7, 0;
	setp.eq.s32 	%p47, %r8, 1127219200;
	selp.b32 	%r86, %r21, 0, %p47;
	or.b32  	%r87, %r86, 2146435072;
	selp.b32 	%r88, %r87, %r86, %p46;
	mov.b32 	%r89, 0;
	mov.b64 	%fd102, {%r89, %r88};
$L__BB0_32:
	add.f64 	%fd76, %fd27, 0d3FC3333333333333;
	{
	.reg .b32 %temp; 
	mov.b64 	{%temp, %r90}, %fd76;
	}
	and.b32  	%r91, %r90, 2146435072;
	setp.ne.s32 	%p48, %r91, 2146435072;
	@%p48 bra 	$L__BB0_37;
	setp.nan.f32 	%p49, %f6, %f6;
	@%p49 bra 	$L__BB0_36;
	setp.neu.f64 	%p50, %fd28, 0d7FF0000000000000;
	@%p50 bra 	$L__BB0_37;
	setp.lt.s32 	%p51, %r21, 0;
	selp.b32 	%r92, %r10, %r9, %p2;
	selp.b32 	%r93, %r92, %r9, %p51;
	mov.b32 	%r94, 0;
	mov.b64 	%fd102, {%r94, %r93};
	bra.uni 	$L__BB0_37;
$L__BB0_36:
	mov.f64 	%fd77, 0d3FC3333333333333;
	add.rn.f64 	%fd102, %fd27, %fd77;
$L__BB0_37:
	setp.eq.f32 	%p52, %f6, 0f3F800000;
	selp.f64 	%fd78, 0d3FF0000000000000, %fd102, %p52;
	mul.f64 	%fd79, %fd26, %fd78;
	ld.global.u32 	%r95, [%rd9];
	cvt.rn.f64.s32 	%fd80, %r95;
	cvt.f64.f32 	%fd81, %f4;
	fma.rn.f64 	%fd82, %fd79, %fd80, %fd81;
	cvt.rn.f32.f64 	%f15, %fd82;
	st.global.f32 	[%rd5], %f15;
	add.s32 	%r117, %r117, 2;
	add.s32 	%r116, %r116, 2;
	setp.eq.s32 	%p53, %r117, 0;
	@%p53 bra 	$L__BB0_38;
	bra.uni 	$L__BB0_5;
$L__BB0_38:
	cvt.f64.f32 	%fd103, %f15;
	mov.u32 	%r118, %r12;
$L__BB0_39:
	setp.eq.s32 	%p54, %r11, 0;
	@%p54 bra 	$L__BB0_57;
	add.s32 	%r25, %r118, %r15;
	mul.wide.s32 	%rd26, %r25, 4;
	add.s64 	%rd27, %rd3, %rd26;
	ld.global.f32 	%f8, [%rd27];
	cvt.f64.f32 	%fd37, %f8;
	{
	.reg .b32 %temp; 
	mov.b64 	{%temp, %r26}, %fd37;
	}
	abs.f64 	%fd38, %fd37;
	setp.eq.f32 	%p55, %f8, 0f00000000;
	@%p55 bra 	$L__BB0_42;
	setp.lt.s32 	%p56, %r26, 0;
	{ // callseq 4, 0
	.param .b64 param0;
	st.param.f64 	[param0], %fd38;
	.param .b64 param1;
	st.param.f64 	[param1], 0d4014666666666666;
	.param .b64 retval0;
	call.uni (retval0), 
	__internal_accurate_pow, 
	(
	param0, 
	param1
	);
	ld.param.f64 	%fd83, [retval0];
	} // callseq 4
	selp.f64 	%fd105, 0dFFF8000000000000, %fd83, %p56;
	bra.uni 	$L__BB0_43;
$L__BB0_42:
	setp.lt.s32 	%p57, %r3, 0;
	setp.eq.s32 	%p58, %r4, 1126170624;
	selp.b32 	%r96, %r26, 0, %p58;
	or.b32  	%r97, %r96, 2146435072;
	selp.b32 	%r98, %r97, %r96, %p57;
	mov.b32 	%r99, 0;
	mov.b64 	%fd105, {%r99, %r98};
$L__BB0_43:
	add.f64 	%fd85, %fd37, 0d4014666666666666;
	{
	.reg .b32 %temp; 
	mov.b64 	{%temp, %r100}, %fd85;
	}
	and.b32  	%r101, %r100, 2146435072;
	setp.ne.s32 	%p59, %r101, 2146435072;
	@%p59 bra 	$L__BB0_48;
	setp.nan.f32 	%p60, %f8, %f8;
	@%p60 bra 	$L__BB0_47;
	setp.neu.f64 	%p61, %fd38, 0d7FF0000000000000;
	@%p61 bra 	$L__BB0_48;
	setp.lt.s32 	%p62, %r26, 0;
	selp.b32 	%r102, %r6, %r5, %p1;
	selp.b32 	%r103, %r102, %r5, %p62;
	mov.b32 	%r104, 0;
	mov.b64 	%fd105, {%r104, %r103};
	bra.uni 	$L__BB0_48;
$L__BB0_47:
	mov.f64 	%fd86, 0d4014666666666666;
	add.rn.f64 	%fd105, %fd37, %fd86;
$L__BB0_48:
	setp.eq.f32 	%p63, %f8, 0f3F800000;
	selp.f64 	%fd45, 0d3FF0000000000000, %fd105, %p63;
	add.s64 	%rd29, %rd2, %rd26;
	ld.global.f32 	%f13, [%rd29];
	rcp.rn.f32 	%f9, %f13;
	cvt.f64.f32 	%fd46, %f9;
	{
	.reg .b32 %temp; 
	mov.b64 	{%temp, %r27}, %fd46;
	}
	abs.f64 	%fd47, %fd46;
	setp.eq.f32 	%p64, %f9, 0f00000000;
	@%p64 bra 	$L__BB0_50;
	setp.lt.s32 	%p65, %r27, 0;
	{ // callseq 5, 0
	.param .b64 param0;
	st.param.f64 	[param0], %fd47;
	.param .b64 param1;
	st.param.f64 	[param1], 0d3FC3333333333333;
	.param .b64 retval0;
	call.uni (retval0), 
	__internal_accurate_pow, 
	(
	param0, 
	param1
	);
	ld.param.f64 	%fd87, [retval0];
	} // callseq 5
	selp.f64 	%fd107, 0dFFF8000000000000, %fd87, %p65;
	bra.uni 	$L__BB0_51;
$L__BB0_50:
	setp.lt.s32 	%p66, %r7, 0;
	setp.eq.s32 	%p67, %r8, 1127219200;
	selp.b32 	%r105, %r27, 0, %p67;
	or.b32  	%r106, %r105, 2146435072;
	selp.b32 	%r107, %r106, %r105, %p66;
	mov.b32 	%r108, 0;
	mov.b64 	%fd107, {%r108, %r107};
$L__BB0_51:
	add.f64 	%fd89, %fd46, 0d3FC3333333333333;
	{
	.reg .b32 %temp; 
	mov.b64 	{%temp, %r109}, %fd89;
	}
	and.b32  	%r110, %r109, 2146435072;
	setp.ne.s32 	%p68, %r110, 2146435072;
	@%p68 bra 	$L__BB0_56;
	setp.nan.f32 	%p69, %f9, %f9;
	@%p69 bra 	$L__BB0_55;
	setp.neu.f64 	%p70, %fd47, 0d7FF0000000000000;
	@%p70 bra 	$L__BB0_56;
	setp.lt.s32 	%p71, %r27, 0;
	selp.b32 	%r111, %r10, %r9, %p2;
	selp.b32 	%r112, %r111, %r9, %p71;
	mov.b32 	%r113, 0;
	mov.b64 	%fd107, {%r113, %r112};
	bra.uni 	$L__BB0_56;
$L__BB0_55:
	mov.f64 	%fd90, 0d3FC3333333333333;
	add.rn.f64 	%fd107, %fd46, %fd90;
$L__BB0_56:
	setp.eq.f32 	%p72, %f9, 0f3F800000;
	selp.f64 	%fd91, 0d3FF0000000000000, %fd107, %p72;
	mul.f64 	%fd92, %fd45, %fd91;
	mul.wide.s32 	%rd30, %r25, 4;
	add.s64 	%rd31, %rd1, %rd30;
	ld.global.u32 	%r114, [%rd31];
	cvt.rn.f64.s32 	%fd93, %r114;
	fma.rn.f64 	%fd94, %fd92, %fd93, %fd103;
	cvt.rn.f32.f64 	%f14, %fd94;
	st.global.f32 	[%rd5], %f14;
$L__BB0_57:
	add.s32 	%r121, %r121, %r2;
	setp.lt.s32 	%p73, %r121, %r38;
	@%p73 bra 	$L__BB0_3;
	bra.uni 	$L__BB0_64;
$L__BB0_58:
	add.s32 	%r45, %r121, %r2;
	max.s32 	%r46, %r38, %r45;
	setp.lt.s32 	%p11, %r45, %r38;
	selp.u32 	%r47, 1, 0, %p11;
	add.s32 	%r48, %r45, %r47;
	sub.s32 	%r49, %r46, %r48;
	div.u32 	%r50, %r49, %r2;
	add.s32 	%r29, %r50, %r47;
	and.b32  	%r51, %r29, 3;
	setp.eq.s32 	%p12, %r51, 3;
	@%p12 bra 	$L__BB0_61;
	add.s32 	%r53, %r29, 1;
	and.b32  	%r30, %r53, 3;
	mov.b32 	%r120, 0;
$L__BB0_60:
	.pragma "nounroll";
	mul.wide.s32 	%rd14, %r121, 4;
	add.s64 	%rd15, %rd4, %rd14;
	mov.b32 	%r54, 0;
	st.global.u32 	[%rd15], %r54;
	add.s32 	%r121, %r121, %r2;
	add.s32 	%r120, %r120, 1;
	setp.ne.s32 	%p13, %r120, %r30;
	@%p13 bra 	$L__BB0_60;
$L__BB0_61:
	setp.lt.u32 	%p14, %r29, 3;
	@%p14 bra 	$L__BB0_64;
	mul.wide.s32 	%rd18, %r2, 4;
	shl.b32 	%r56, %r2, 2;
$L__BB0_63:
	mul.wide.s32 	%rd16, %r121, 4;
	add.s64 	%rd17, %rd4, %rd16;
	mov.b32 	%r55, 0;
	st.global.u32 	[%rd17], %r55;
	add.s64 	%rd19, %rd17, %rd18;
	st.global.u32 	[%rd19], %r55;
	add.s64 	%rd20, %rd19, %rd18;
	st.global.u32 	[%rd20], %r55;
	add.s64 	%rd21, %rd20, %rd18;
	st.global.u32 	[%rd21], %r55;
	add.s32 	%r121, %r56, %r121;
	setp.lt.s32 	%p15, %r121, %r38;
	@%p15 bra 	$L__BB0_63;
$L__BB0_64:
	ret;

}
	// .globl	_Z8calcProbiPfS_S_S_Pi
.visible .entry _Z8calcProbiPfS_S_S_Pi(
	.param .u32 _Z8calcProbiPfS_S_S_Pi_param_0,
	.param .u64 .ptr .align 1 _Z8calcProbiPfS_S_S_Pi_param_1,
	.param .u64 .ptr .align 1 _Z8calcProbiPfS_S_S_Pi_param_2,
	.param .u64 .ptr .align 1 _Z8calcProbiPfS_S_S_Pi_param_3,
	.param .u64 .ptr .align 1 _Z8calcProbiPfS_S_S_Pi_param_4,
	.param .u64 .ptr .align 1 _Z8calcProbiPfS_S_S_Pi_param_5
)
{
	.reg .pred 	%p<30>;
	.reg .b32 	%r<45>;
	.reg .b32 	%f<6>;
	.reg .b64 	%rd<23>;
	.reg .b64 	%fd<38>;

	ld.param.u32 	%r15, [_Z8calcProbiPfS_S_S_Pi_param_0];
	ld.param.u64 	%rd9, [_Z8calcProbiPfS_S_S_Pi_param_1];
	ld.param.u64 	%rd5, [_Z8calcProbiPfS_S_S_Pi_param_2];
	ld.param.u64 	%rd6, [_Z8calcProbiPfS_S_S_Pi_param_3];
	ld.param.u64 	%rd8, [_Z8calcProbiPfS_S_S_Pi_param_5];
	cvta.to.global.u64 	%rd1, %rd9;
	mov.u32 	%r16, %ctaid.x;
	mov.u32 	%r1, %ntid.x;
	mov.u32 	%r17, %tid.x;
	mad.lo.s32 	%r44, %r16, %r1, %r17;
	mul.lo.s32 	%r3, %r15, %r15;
	setp.ge.s32 	%p3, %r44, %r3;
	@%p3 bra 	$L__BB1_22;
	mov.f64 	%fd18, 0d4014666666666666;
	{
	.reg .b32 %temp; 
	mov.b64 	{%temp, %r4}, %fd18;
	}
	and.b32  	%r5, %r4, 2146435072;
	setp.eq.s32 	%p4, %r5, 1126170624;
	setp.lt.s32 	%p5, %r4, 0;
	selp.b32 	%r6, 0, 2146435072, %p5;
	and.b32  	%r18, %r4, 2147483647;
	setp.ne.s32 	%p6, %r18, 1071644672;
	and.pred  	%p1, %p4, %p6;
	mov.f64 	%fd19, 0d3FC3333333333333;
	{
	.reg .b32 %temp; 
	mov.b64 	{%temp, %r7}, %fd19;
	}
	and.b32  	%r8, %r7, 2146435072;
	setp.eq.s32 	%p7, %r8, 1127219200;
	setp.lt.s32 	%p8, %r7, 0;
	selp.b32 	%r9, 0, 2146435072, %p8;
	and.b32  	%r19, %r7, 2147483647;
	setp.ne.s32 	%p9, %r19, 1071644672;
	and.pred  	%p2, %p7, %p9;
	mov.u32 	%r20, %nctaid.x;
	mul.lo.s32 	%r10, %r1, %r20;
	cvta.to.global.u64 	%rd2, %rd5;
	cvta.to.global.u64 	%rd3, %rd6;
	cvta.to.global.u64 	%rd4, %rd8;
$L__BB1_2:
	ld.param.u64 	%rd22, [_Z8calcProbiPfS_S_S_Pi_param_4];
	div.s32 	%r21, %r44, %r15;
	cvta.to.global.u64 	%rd10, %rd22;
	mul.wide.s32 	%rd11, %r21, 4;
	add.s64 	%rd12, %rd10, %rd11;
	ld.global.f32 	%f1, [%rd12];
	setp.eq.f32 	%p10, %f1, 0f00000000;
	@%p10 bra 	$L__BB1_20;
	mul.wide.s32 	%rd15, %r44, 4;
	add.s64 	%rd16, %rd2, %rd15;
	ld.global.f32 	%f2, [%rd16];
	cvt.f64.f32 	%fd1, %f2;
	{
	.reg .b32 %temp; 
	mov.b64 	{%temp, %r12}, %fd1;
	}
	abs.f64 	%fd2, %fd1;
	setp.neu.f32 	%p11, %f2, 0f00000000;
	@%p11 bra 	$L__BB1_5;
	setp.lt.s32 	%p13, %r4, 0;
	setp.eq.s32 	%p14, %r5, 1126170624;
	selp.b32 	%r23, %r12, 0, %p14;
	or.b32  	%r24, %r23, 2146435072;
	selp.b32 	%r25, %r24, %r23, %p13;
	mov.b32 	%r26, 0;
	mov.b64 	%fd35, {%r26, %r25};
	bra.uni 	$L__BB1_6;
$L__BB1_5:
	setp.lt.s32 	%p12, %r12, 0;
	{ // callseq 6, 0
	.param .b64 param0;
	st.param.f64 	[param0], %fd2;
	.param .b64 param1;
	st.param.f64 	[param1], 0d4014666666666666;
	.param .b64 retval0;
	call.uni (retval0), 
	__internal_accurate_pow, 
	(
	param0, 
	param1
	);
	ld.param.f64 	%fd20, [retval0];
	} // callseq 6
	selp.f64 	%fd35, 0dFFF8000000000000, %fd20, %p12;
$L__BB1_6:
	add.f64 	%fd22, %fd1, 0d4014666666666666;
	{
	.reg .b32 %temp; 
	mov.b64 	{%temp, %r27}, %fd22;
	}
	and.b32  	%r28, %r27, 2146435072;
	setp.ne.s32 	%p15, %r28, 2146435072;
	@%p15 bra 	$L__BB1_11;
	setp.num.f32 	%p16, %f2, %f2;
	@%p16 bra 	$L__BB1_9;
	mov.f64 	%fd23, 0d4014666666666666;
	add.rn.f64 	%fd35, %fd1, %fd23;
	bra.uni 	$L__BB1_11;
$L__BB1_9:
	setp.neu.f64 	%p17, %fd2, 0d7FF0000000000000;
	@%p17 bra 	$L__BB1_11;
	setp.lt.s32 	%p18, %r12, 0;
	or.b32  	%r29, %r6, -2147483648;
	selp.b32 	%r30, %r29, %r6, %p1;
	selp.b32 	%r31, %r30, %r6, %p18;
	mov.b32 	%r32, 0;
	mov.b64 	%fd35, {%r32, %r31};
$L__BB1_11:
	setp.eq.f32 	%p19, %f2, 0f3F800000;
	selp.f64 	%fd9, 0d3FF0000000000000, %fd35, %p19;
	add.s64 	%rd18, %rd3, %rd15;
	ld.global.f32 	%f4, [%rd18];
	rcp.rn.f32 	%f3, %f4;
	cvt.f64.f32 	%fd10, %f3;
	{
	.reg .b32 %temp; 
	mov.b64 	{%temp, %r13}, %fd10;
	}
	abs.f64 	%fd11, %fd10;
	setp.neu.f32 	%p20, %f3, 0f00000000;
	@%p20 bra 	$L__BB1_13;
	setp.lt.s32 	%p22, %r7, 0;
	setp.eq.s32 	%p23, %r8, 1127219200;
	selp.b32 	%r33, %r13, 0, %p23;
	or.b32  	%r34, %r33, 2146435072;
	selp.b32 	%r35, %r34, %r33, %p22;
	mov.b32 	%r36, 0;
	mov.b64 	%fd37, {%r36, %r35};
	bra.uni 	$L__BB1_14;
$L__BB1_13:
	setp.lt.s32 	%p21, %r13, 0;
	{ // callseq 7, 0
	.param .b64 param0;
	st.param.f64 	[param0], %fd11;
	.param .b64 param1;
	st.param.f64 	[param1], 0d3FC3333333333333;
	.param .b64 retval0;
	call.uni (retval0), 
	__internal_accurate_pow, 
	(
	param0, 
	param1
	);
	ld.param.f64 	%fd24, [retval0];
	} // callseq 7
	selp.f64 	%fd37, 0dFFF8000000000000, %fd24, %p21;
$L__BB1_14:
	add.f64 	%fd26, %fd10, 0d3FC3333333333333;
	{
	.reg .b32 %temp; 
	mov.b64 	{%temp, %r37}, %fd26;
	}
	and.b32  	%r38, %r37, 2146435072;
	setp.ne.s32 	%p24, %r38, 2146435072;
	@%p24 bra 	$L__BB1_19;
	setp.num.f32 	%p25, %f3, %f3;
	@%p25 bra 	$L__BB1_17;
	mov.f64 	%fd27, 0d3FC3333333333333;
	add.rn.f64 	%fd37, %fd10, %fd27;
	bra.uni 	$L__BB1_19;
$L__BB1_17:
	setp.neu.f64 	%p26, %fd11, 0d7FF0000000000000;
	@%p26 bra 	$L__BB1_19;
	setp.lt.s32 	%p27, %r13, 0;
	or.b32  	%r39, %r9, -2147483648;
	selp.b32 	%r40, %r39, %r9, %p2;
	selp.b32 	%r41, %r40, %r9, %p27;
	mov.b32 	%r42, 0;
	mov.b64 	%fd37, {%r42, %r41};
$L__BB1_19:
	setp.eq.f32 	%p28, %f3, 0f3F800000;
	selp.f64 	%fd28, 0d3FF0000000000000, %fd37, %p28;
	mul.f64 	%fd29, %fd9, %fd28;
	mul.wide.s32 	%rd19, %r44, 4;
	add.s64 	%rd20, %rd4, %rd19;
	ld.global.u32 	%r43, [%rd20];
	cvt.rn.f64.s32 	%fd30, %r43;
	mul.f64 	%fd31, %fd29, %fd30;
	cvt.f64.f32 	%fd32, %f1;
	div.rn.f64 	%fd33, %fd31, %fd32;
	cvt.rn.f32.f64 	%f5, %fd33;
	add.s64 	%rd21, %rd1, %rd19;
	st.global.f32 	[%rd21], %f5;
	bra.uni 	$L__BB1_21;
$L__BB1_20:
	mul.wide.s32 	%rd13, %r44, 4;
	add.s64 	%rd14, %rd1, %rd13;
	mov.b32 	%r22, -1082130432;
	st.global.u32 	[%rd14], %r22;
$L__BB1_21:
	add.s32 	%r44, %r44, %r10;
	setp.lt.s32 	%p29, %r44, %r3;
	@%p29 bra 	$L__BB1_2;
$L__BB1_22:
	ret;

}
	// .globl	_Z8setZerosiPfS_S_S_S_Pi
.visible .entry _Z8setZerosiPfS_S_S_S_Pi(
	.param .u32 _Z8setZerosiPfS_S_S_S_Pi_param_0,
	.param .u64 .ptr .align 1 _Z8setZerosiPfS_S_S_S_Pi_param_1,
	.param .u64 .ptr .align 1 _Z8setZerosiPfS_S_S_S_Pi_param_2,
	.param .u64 .ptr .align 1 _Z8setZerosiPfS_S_S_S_Pi_param_3,
	.param .u64 .ptr .align 1 _Z8setZerosiPfS_S_S_S_Pi_param_4,
	.param .u64 .ptr .align 1 _Z8setZerosiPfS_S_S_S_Pi_param_5,
	.param .u64 .ptr .align 1 _Z8setZerosiPfS_S_S_S_Pi_param_6
)
{
	.reg .pred 	%p<7>;
	.reg .b32 	%r<36>;
	.reg .b64 	%rd<39>;

	ld.param.u32 	%r13, [_Z8setZerosiPfS_S_S_S_Pi_param_0];
	ld.param.u64 	%rd6, [_Z8setZerosiPfS_S_S_S_Pi_param_1];
	ld.param.u64 	%rd7, [_Z8setZerosiPfS_S_S_S_Pi_param_2];
	ld.param.u64 	%rd8, [_Z8setZerosiPfS_S_S_S_Pi_param_3];
	ld.param.u64 	%rd9, [_Z8setZerosiPfS_S_S_S_Pi_param_4];
	ld.param.u64 	%rd10, [_Z8setZerosiPfS_S_S_S_Pi_param_6];
	cvta.to.global.u64 	%rd1, %rd6;
	cvta.to.global.u64 	%rd2, %rd9;
	cvta.to.global.u64 	%rd3, %rd8;
	cvta.to.global.u64 	%rd4, %rd7;
	cvta.to.global.u64 	%rd5, %rd10;
	mov.u32 	%r14, %ctaid.x;
	mov.u32 	%r15, %ntid.x;
	mov.u32 	%r16, %tid.x;
	mad.lo.s32 	%r34, %r14, %r15, %r16;
	mov.u32 	%r17, %nctaid.x;
	mul.lo.s32 	%r2, %r15, %r17;
	mul.lo.s32 	%r3, %r13, %r13;
	setp.ge.s32 	%p1, %r34, %r3;
	@%p1 bra 	$L__BB2_7;
	add.s32 	%r18, %r34, %r2;
	max.s32 	%r19, %r3, %r18;
	setp.lt.s32 	%p2, %r18, %r3;
	selp.u32 	%r20, 1, 0, %p2;
	add.s32 	%r21, %r18, %r20;
	sub.s32 	%r22, %r19, %r21;
	div.u32 	%r23, %r22, %r2;
	add.s32 	%r4, %r23, %r20;
	and.b32  	%r24, %r4, 3;
	setp.eq.s32 	%p3, %r24, 3;
	@%p3 bra 	$L__BB2_4;
	add.s32 	%r25, %r4, 1;
	and.b32  	%r26, %r25, 3;
	neg.s32 	%r32, %r26;
$L__BB2_3:
	.pragma "nounroll";
	mul.wide.s32 	%rd11, %r34, 4;
	add.s64 	%rd12, %rd1, %rd11;
	add.s64 	%rd13, %rd2, %rd11;
	add.s64 	%rd14, %rd3, %rd11;
	add.s64 	%rd15, %rd4, %rd11;
	add.s64 	%rd16, %rd5, %rd11;
	mov.b32 	%r27, 0;
	st.global.u32 	[%rd16], %r27;
	mov.b32 	%r28, 1065353216;
	st.global.u32 	[%rd15], %r28;
	st.global.u32 	[%rd14], %r27;
	st.global.u32 	[%rd13], %r28;
	st.global.u32 	[%rd12], %r27;
	add.s32 	%r34, %r34, %r2;
	add.s32 	%r32, %r32, 1;
	setp.ne.s32 	%p4, %r32, 0;
	@%p4 bra 	$L__BB2_3;
$L__BB2_4:
	setp.lt.u32 	%p5, %r4, 3;
	@%p5 bra 	$L__BB2_7;
	mul.wide.s32 	%rd23, %r2, 4;
	shl.b32 	%r31, %r2, 2;
$L__BB2_6:
	mul.wide.s32 	%rd17, %r34, 4;
	add.s64 	%rd18, %rd5, %rd17;
	mov.b32 	%r29, 0;
	st.global.u32 	[%rd18], %r29;
	add.s64 	%rd19, %rd4, %rd17;
	mov.b32 	%r30, 1065353216;
	st.global.u32 	[%rd19], %r30;
	add.s64 	%rd20, %rd3, %rd17;
	st.global.u32 	[%rd20], %r29;
	add.s64 	%rd21, %rd2, %rd17;
	st.global.u32 	[%rd21], %r30;
	add.s64 	%rd22, %rd1, %rd17;
	st.global.u32 	[%rd22], %r29;
	add.s64 	%rd24, %rd18, %rd23;
	st.global.u32 	[%rd24], %r29;
	add.s64 	%rd25, %rd19, %rd23;
	st.global.u32 	[%rd25], %r30;
	add.s64 	%rd26, %rd20, %rd23;
	st.global.u32 	[%rd26], %r29;
	add.s64 	%rd27, %rd21, %rd23;
	st.global.u32 	[%rd27], %r30;
	add.s64 	%rd28, %rd22, %rd23;
	st.global.u32 	[%rd28], %r29;
	add.s64 	%rd29, %rd24, %rd23;
	st.global.u32 	[%rd29], %r29;
	add.s64 	%rd30, %rd25, %rd23;
	st.global.u32 	[%rd30], %r30;
	add.s64 	%rd31, %rd26, %rd23;
	st.global.u32 	[%rd31], %r29;
	add.s64 	%rd32, %rd27, %rd23;
	st.global.u32 	[%rd32], %r30;
	add.s64 	%rd33, %rd28, %rd23;
	st.global.u32 	[%rd33], %r29;
	add.s64 	%rd34, %rd29, %rd23;
	st.global.u32 	[%rd34], %r29;
	add.s64 	%rd35, %rd30, %rd23;
	st.global.u32 	[%rd35], %r30;
	add.s64 	%rd36, %rd31, %rd23;
	st.global.u32 	[%rd36], %r29;
	add.s64 	%rd37, %rd32, %rd23;
	st.global.u32 	[%rd37], %r30;
	add.s64 	%rd38, %rd33, %rd23;
	st.global.u32 	[%rd38], %r29;
	add.s32 	%r34, %r31, %r34;
	setp.lt.s32 	%p6, %r34, %r3;
	@%p6 bra 	$L__BB2_6;
$L__BB2_7:
	ret;

}
	// .globl	_Z8clearTauiPfS_
.visible .entry _Z8clearTauiPfS_(
	.param .u32 _Z8clearTauiPfS__param_0,
	.param .u64 .ptr .align 1 _Z8clearTauiPfS__param_1,
	.param .u64 .ptr .align 1 _Z8clearTauiPfS__param_2
)
{
	.reg .pred 	%p<7>;
	.reg .b32 	%r<34>;
	.reg .b32 	%f<16>;
	.reg .b64 	%rd<18>;
	.reg .b64 	%fd<21>;

	ld.param.u32 	%r13, [_Z8clearTauiPfS__param_0];
	ld.param.u64 	%rd3, [_Z8clearTauiPfS__param_1];
	ld.param.u64 	%rd4, [_Z8clearTauiPfS__param_2];
	cvta.to.global.u64 	%rd1, %rd3;
	cvta.to.global.u64 	%rd2, %rd4;
	mov.u32 	%r14, %ctaid.x;
	mov.u32 	%r15, %ntid.x;
	mov.u32 	%r16, %tid.x;
	mad.lo.s32 	%r32, %r14, %r15, %r16;
	mov.u32 	%r17, %nctaid.x;
	mul.lo.s32 	%r2, %r15, %r17;
	mul.lo.s32 	%r3, %r13, %r13;
	setp.ge.s32 	%p1, %r32, %r3;
	@%p1 bra 	$L__BB3_7;
	add.s32 	%r18, %r32, %r2;
	max.s32 	%r19, %r3, %r18;
	setp.lt.s32 	%p2, %r18, %r3;
	selp.u32 	%r20, 1, 0, %p2;
	add.s32 	%r21, %r18, %r20;
	sub.s32 	%r22, %r19, %r21;
	div.u32 	%r23, %r22, %r2;
	add.s32 	%r4, %r23, %r20;
	and.b32  	%r24, %r4, 3;
	setp.eq.s32 	%p3, %r24, 3;
	@%p3 bra 	$L__BB3_4;
	add.s32 	%r25, %r4, 1;
	and.b32  	%r26, %r25, 3;
	neg.s32 	%r30, %r26;
$L__BB3_3:
	.pragma "nounroll";
	mul.wide.s32 	%rd5, %r32, 4;
	add.s64 	%rd6, %rd1, %rd5;
	add.s64 	%rd7, %rd2, %rd5;
	ld.global.f32 	%f1, [%rd7];
	cvt.f64.f32 	%fd1, %f1;
	ld.global.f32 	%f2, [%rd6];
	cvt.f64.f32 	%fd2, %f2;
	fma.rn.f64 	%fd3, %fd2, 0d3FD999999999999A, %fd1;
	add.f64 	%fd4, %fd3, 0d3FF0000000000000;
	cvt.rn.f32.f64 	%f3, %fd4;
	st.global.f32 	[%rd6], %f3;
	mov.b32 	%r27, 0;
	st.global.u32 	[%rd7], %r27;
	add.s32 	%r32, %r32, %r2;
	add.s32 	%r30, %r30, 1;
	setp.ne.s32 	%p4, %r30, 0;
	@%p4 bra 	$L__BB3_3;
$L__BB3_4:
	setp.lt.u32 	%p5, %r4, 3;
	@%p5 bra 	$L__BB3_7;
	mul.wide.s32 	%rd11, %r2, 4;
	shl.b32 	%r29, %r2, 2;
$L__BB3_6:
	mul.wide.s32 	%rd8, %r32, 4;
	add.s64 	%rd9, %rd2, %rd8;
	ld.global.f32 	%f4, [%rd9];
	cvt.f64.f32 	%fd5, %f4;
	add.s64 	%rd10, %rd1, %rd8;
	ld.global.f32 	%f5, [%rd10];
	cvt.f64.f32 	%fd6, %f5;
	fma.rn.f64 	%fd7, %fd6, 0d3FD999999999999A, %fd5;
	add.f64 	%fd8, %fd7, 0d3FF0000000000000;
	cvt.rn.f32.f64 	%f6, %fd8;
	st.global.f32 	[%rd10], %f6;
	mov.b32 	%r28, 0;
	st.global.u32 	[%rd9], %r28;
	add.s64 	%rd12, %rd9, %rd11;
	ld.global.f32 	%f7, [%rd12];
	cvt.f64.f32 	%fd9, %f7;
	add.s64 	%rd13, %rd10, %rd11;
	ld.global.f32 	%f8, [%rd13];
	cvt.f64.f32 	%fd10, %f8;
	fma.rn.f64 	%fd11, %fd10, 0d3FD999999999999A, %fd9;
	add.f64 	%fd12, %fd11, 0d3FF0000000000000;
	cvt.rn.f32.f64 	%f9, %fd12;
	st.global.f32 	[%rd13], %f9;
	st.global.u32 	[%rd12], %r28;
	add.s64 	%rd14, %rd12, %rd11;
	ld.global.f32 	%f10, [%rd14];
	cvt.f64.f32 	%fd13, %f10;
	add.s64 	%rd15, %rd13, %rd11;
	ld.global.f32 	%f11, [%rd15];
	cvt.f64.f32 	%fd14, %f11;
	fma.rn.f64 	%fd15, %fd14, 0d3FD999999999999A, %fd13;
	add.f64 	%fd16, %fd15, 0d3FF0000000000000;
	cvt.rn.f32.f64 	%f12, %fd16;
	st.global.f32 	[%rd15], %f12;
	st.global.u32 	[%rd14], %r28;
	add.s64 	%rd16, %rd14, %rd11;
	ld.global.f32 	%f13, [%rd16];
	cvt.f64.f32 	%fd17, %f13;
	add.s64 	%rd17, %rd15, %rd11;
	ld.global.f32 	%f14, [%rd17];
	cvt.f64.f32 	%fd18, %f14;
	fma.rn.f64 	%fd19, %fd18, 0d3FD999999999999A, %fd17;
	add.f64 	%fd20, %fd19, 0d3FF0000000000000;
	cvt.rn.f32.f64 	%f15, %fd20;
	st.global.f32 	[%rd17], %f15;
	st.global.u32 	[%rd16], %r28;
	add.s32 	%r32, %r29, %r32;
	setp.lt.s32 	%p6, %r32, %r3;
	@%p6 bra 	$L__BB3_6;
$L__BB3_7:
	ret;

}
.func  (.param .b64 func_retval0) __internal_accurate_pow(
	.param .b64 __internal_accurate_pow_param_0,
	.param .b64 __internal_accurate_pow_param_1
)
{
	.reg .pred 	%p<8>;
	.reg .b32 	%r<49>;
	.reg .b32 	%f<3>;
	.reg .b64 	%fd<109>;

	ld.param.f64 	%fd10, [__internal_accurate_pow_param_0];
	ld.param.f64 	%fd11, [__internal_accurate_pow_param_1];
	{
	.reg .b32 %temp; 
	mov.b64 	{%temp, %r46}, %fd10;
	}
	{
	.reg .b32 %temp; 
	mov.b64 	{%r45, %temp}, %fd10;
	}
	shr.u32 	%r47, %r46, 20;
	setp.gt.u32 	%p1, %r46, 1048575;
	@%p1 bra 	$L__BB4_2;
	mul.f64 	%fd12, %fd10, 0d4350000000000000;
	{
	.reg .b32 %temp; 
	mov.b64 	{%temp, %r46}, %fd12;
	}
	{
	.reg .b32 %temp; 
	mov.b64 	{%r45, %temp}, %fd12;
	}
	shr.u32 	%r16, %r46, 20;
	add.s32 	%r47, %r16, -54;
$L__BB4_2:
	add.s32 	%r48, %r47, -1023;
	and.b32  	%r17, %r46, -2146435073;
	or.b32  	%r18, %r17, 1072693248;
	mov.b64 	%fd107, {%r45, %r18};
	setp.lt.u32 	%p2, %r18, 1073127583;
	@%p2 bra 	$L__BB4_4;
	{
	.reg .b32 %temp; 
	mov.b64 	{%r19, %temp}, %fd107;
	}
	{
	.reg .b32 %temp; 
	mov.b64 	{%temp, %r20}, %fd107;
	}
	add.s32 	%r21, %r20, -1048576;
	mov.b64 	%fd107, {%r19, %r21};
	add.s32 	%r48, %r47, -1022;
$L__BB4_4:
	add.f64 	%fd13, %fd107, 0dBFF0000000000000;
	add.f64 	%fd14, %fd107, 0d3FF0000000000000;
	rcp.approx.ftz.f64 	%fd15, %fd14;
	neg.f64 	%fd16, %fd14;
	fma.rn.f64 	%fd17, %fd16, %fd15, 0d3FF0000000000000;
	fma.rn.f64 	%fd18, %fd17, %fd17, %fd17;
	fma.rn.f64 	%fd19, %fd18, %fd15, %fd15;
	mul.f64 	%fd20, %fd13, %fd19;
	fma.rn.f64 	%fd21, %fd13, %fd19, %fd20;
	mul.f64 	%fd22, %fd21, %fd21;
	fma.rn.f64 	%fd23, %fd22, 0d3EB0F5FF7D2CAFE2, 0d3ED0F5D241AD3B5A;
	fma.rn.f64 	%fd24, %fd23, %fd22, 0d3EF3B20A75488A3F;
	fma.rn.f64 	%fd25, %fd24, %fd22, 0d3F1745CDE4FAECD5;
	fma.rn.f64 	%fd26, %fd25, %fd22, 0d3F3C71C7258A578B;
	fma.rn.f64 	%fd27, %fd26, %fd22, 0d3F6249249242B910;
	fma.rn.f64 	%fd28, %fd27, %fd22, 0d3F89999999999DFB;
	sub.f64 	%fd29, %fd13, %fd21;
	add.f64 	%fd30, %fd29, %fd29;
	neg.f64 	%fd31, %fd21;
	fma.rn.f64 	%fd32, %fd31, %fd13, %fd30;
	mul.f64 	%fd33, %fd19, %fd32;
	fma.rn.f64 	%fd34, %fd22, %fd28, 0d3FB5555555555555;
	mov.f64 	%fd35, 0d3FB5555555555555;
	sub.f64 	%fd36, %fd35, %fd34;
	fma.rn.f64 	%fd37, %fd22, %fd28, %fd36;
	add.f64 	%fd38, %fd37, 0dBC46A4CB00B9E7B0;
	add.f64 	%fd39, %fd34, %fd38;
	sub.f64 	%fd40, %fd34, %fd39;
	add.f64 	%fd41, %fd38, %fd40;
	mul.rn.f64 	%fd42, %fd21, %fd21;
	neg.f64 	%fd43, %fd42;
	fma.rn.f64 	%fd44, %fd21, %fd21, %fd43;
	{
	.reg .b32 %temp; 
	mov.b64 	{%r22, %temp}, %fd33;
	}
	{
	.reg .b32 %temp; 
	mov.b64 	{%temp, %r23}, %fd33;
	}
	add.s32 	%r24, %r23, 1048576;
	mov.b64 	%fd45, {%r22, %r24};
	fma.rn.f64 	%fd46, %fd21, %fd45, %fd44;
	mul.rn.f64 	%fd47, %fd42, %fd21;
	neg.f64 	%fd48, %fd47;
	fma.rn.f64 	%fd49, %fd42, %fd21, %fd48;
	fma.rn.f64 	%fd50, %fd42, %fd33, %fd49;
	fma.rn.f64 	%fd51, %fd46, %fd21, %fd50;
	mul.rn.f64 	%fd52, %fd39, %fd47;
	neg.f64 	%fd53, %fd52;
	fma.rn.f64 	%fd54, %fd39, %fd47, %fd53;
	fma.rn.f64 	%fd55, %fd39, %fd51, %fd54;
	fma.rn.f64 	%fd56, %fd41, %fd47, %fd55;
	add.f64 	%fd57, %fd52, %fd56;
	sub.f64 	%fd58, %fd52, %fd57;
	add.f64 	%fd59, %fd56, %fd58;
	add.f64 	%fd60, %fd21, %fd57;
	sub.f64 	%fd61, %fd21, %fd60;
	add.f64 	%fd62, %fd57, %fd61;
	add.f64 	%fd63, %fd59, %fd62;
	add.f64 	%fd64, %fd33, %fd63;
	add.f64 	%fd65, %fd60, %fd64;
	sub.f64 	%fd66, %fd60, %fd65;
	add.f64 	%fd67, %fd64, %fd66;
	xor.b32  	%r25, %r48, -2147483648;
	mov.b32 	%r26, 1127219200;
	mov.b64 	%fd68, {%r25, %r26};
	mov.b32 	%r27, -2147483648;
	mov.b64 	%fd69, {%r27, %r26};
	sub.f64 	%fd70, %fd68, %fd69;
	fma.rn.f64 	%fd71, %fd70, 0d3FE62E42FEFA39EF, %fd65;
	fma.rn.f64 	%fd72, %fd70, 0dBFE62E42FEFA39EF, %fd71;
	sub.f64 	%fd73, %fd72, %fd65;
	sub.f64 	%fd74, %fd67, %fd73;
	fma.rn.f64 	%fd75, %fd70, 0d3C7ABC9E3B39803F, %fd74;
	add.f64 	%fd76, %fd71, %fd75;
	sub.f64 	%fd77, %fd71, %fd76;
	add.f64 	%fd78, %fd75, %fd77;
	{
	.reg .b32 %temp; 
	mov.b64 	{%temp, %r28}, %fd11;
	}
	{
	.reg .b32 %temp; 
	mov.b64 	{%r29, %temp}, %fd11;
	}
	shl.b32 	%r30, %r28, 1;
	setp.gt.u32 	%p3, %r30, -33554433;
	and.b32  	%r31, %r28, -15728641;
	selp.b32 	%r32, %r31, %r28, %p3;
	mov.b64 	%fd79, {%r29, %r32};
	mul.rn.f64 	%fd80, %fd76, %fd79;
	neg.f64 	%fd81, %fd80;
	fma.rn.f64 	%fd82, %fd76, %fd79, %fd81;
	fma.rn.f64 	%fd83, %fd78, %fd79, %fd82;
	add.f64 	%fd4, %fd80, %fd83;
	sub.f64 	%fd84, %fd80, %fd4;
	add.f64 	%fd5, %fd83, %fd84;
	fma.rn.f64 	%fd85, %fd4, 0d3FF71547652B82FE, 0d4338000000000000;
	{
	.reg .b32 %temp; 
	mov.b64 	{%r13, %temp}, %fd85;
	}
	mov.f64 	%fd86, 0dC338000000000000;
	add.rn.f64 	%fd87, %fd85, %fd86;
	fma.rn.f64 	%fd88, %fd87, 0dBFE62E42FEFA39EF, %fd4;
	fma.rn.f64 	%fd89, %fd87, 0dBC7ABC9E3B39803F, %fd88;
	fma.rn.f64 	%fd90, %fd89, 0d3E5ADE1569CE2BDF, 0d3E928AF3FCA213EA;
	fma.rn.f64 	%fd91, %fd90, %fd89, 0d3EC71DEE62401315;
	fma.rn.f64 	%fd92, %fd91, %fd89, 0d3EFA01997C89EB71;
	fma.rn.f64 	%fd93, %fd92, %fd89, 0d3F2A01A014761F65;
	fma.rn.f64 	%fd94, %fd93, %fd89, 0d3F56C16C1852B7AF;
	fma.rn.f64 	%fd95, %fd94, %fd89, 0d3F81111111122322;
	fma.rn.f64 	%fd96, %fd95, %fd89, 0d3FA55555555502A1;
	fma.rn.f64 	%fd97, %fd96, %fd89, 0d3FC5555555555511;
	fma.rn.f64 	%fd98, %fd97, %fd89, 0d3FE000000000000B;
	fma.rn.f64 	%fd99, %fd98, %fd89, 0d3FF0000000000000;
	fma.rn.f64 	%fd100, %fd99, %fd89, 0d3FF0000000000000;
	{
	.reg .b32 %temp; 
	mov.b64 	{%r14, %temp}, %fd100;
	}
	{
	.reg .b32 %temp; 
	mov.b64 	{%temp, %r15}, %fd100;
	}
	shl.b32 	%r33, %r13, 20;
	add.s32 	%r34, %r33, %r15;
	mov.b64 	%fd108, {%r14, %r34};
	{
	.reg .b32 %temp; 
	mov.b64 	{%temp, %r35}, %fd4;
	}
	mov.b32 	%f2, %r35;
	abs.f32 	%f1, %f2;
	setp.lt.f32 	%p4, %f1, 0f4086232B;
	@%p4 bra 	$L__BB4_7;
	setp.lt.f64 	%p5, %fd4, 0d0000000000000000;
	add.f64 	%fd101, %fd4, 0d7FF0000000000000;
	selp.f64 	%fd108, 0d0000000000000000, %fd101, %p5;
	setp.geu.f32 	%p6, %f1, 0f40874800;
	@%p6 bra 	$L__BB4_7;
	shr.u32 	%r36, %r13, 31;
	add.s32 	%r37, %r13, %r36;
	shr.s32 	%r38, %r37, 1;
	shl.b32 	%r39, %r38, 20;
	add.s32 	%r40, %r15, %r39;
	mov.b64 	%fd102, {%r14, %r40};
	sub.s32 	%r41, %r13, %r38;
	shl.b32 	%r42, %r41, 20;
	add.s32 	%r43, %r42, 1072693248;
	mov.b32 	%r44, 0;
	mov.b64 	%fd103, {%r44, %r43};
	mul.f64 	%fd108, %fd103, %fd102;
$L__BB4_7:
	abs.f64 	%fd104, %fd108;
	setp.eq.f64 	%p7, %fd104, 0d7FF0000000000000;
	fma.rn.f64 	%fd105, %fd108, %fd5, %fd108;
	selp.f64 	%fd106, %fd108, %fd105, %p7;
	st.param.f64 	[func_retval0], %fd106;
	ret;

}


// ===== COMPILED SASS (sm_100) =====

	.target	sm_100

	.elftype	@"ET_EXEC"


//--------------------- .note.nv.tkinfo           --------------------------
	.section	.note.nv.tkinfo,"",@"SHT_NOTE"
	.sectionflags	@"SHF_NOTE_NV_TKINFO"
	.tkinfo
        /*0018*/ 	.word	0x00000002
        /*0030*/ 	.string	""
        /*0030*/ 	.string	"ptxas"
        /*0030*/ 	.string	"Cuda compilation tools, release 13.0, V13.0.88"
        /*0030*/ 	.string	"Build cuda_13.0.r13.0/compiler.36424714_0"
        /*0030*/ 	.string	"-arch sm_100 -m 64 "



//--------------------- .note.nv.cuinfo           --------------------------
	.section	.note.nv.cuinfo,"",@"SHT_NOTE"
	.sectionflags	@"SHF_NOTE_NV_CUINFO"
        /*0018*/ 	.short	0x0002
        /*001a*/ 	.short	0x0064
        /*001c*/ 	.short	0x0082
	.zero		2


//--------------------- .nv.info                  --------------------------
	.section	.nv.info,"",@"SHT_CUDA_INFO"
	.align	4


	//----- nvinfo : EIATTR_REGCOUNT
	.align		4
        /*0000*/ 	.byte	0x04, 0x2f
        /*0002*/ 	.short	(.L_1 - .L_0)
	.align		4
.L_0:
        /*0004*/ 	.word	index@(_Z9calcDenomiPfS_S_S_Pi)
        /*0008*/ 	.word	0x00000030


	//----- nvinfo : EIATTR_FRAME_SIZE
	.align		4
.L_1:
        /*000c*/ 	.byte	0x04, 0x11
        /*000e*/ 	.short	(.L_3 - .L_2)
	.align		4
.L_2:
        /*0010*/ 	.word	index@($_Z9calcDenomiPfS_S_S_Pi$__internal_accurate_pow)
        /*0014*/ 	.word	0x00000000


	//----- nvinfo : EIATTR_FRAME_SIZE
	.align		4
.L_3:
        /*0018*/ 	.byte	0x04, 0x11
        /*001a*/ 	.short	(.L_5 - .L_4)
	.align		4
.L_4:
        /*001c*/ 	.word	index@($__internal_2_$__cuda_sm20_rcp_rn_f32_slowpath)
        /*0020*/ 	.word	0x00000000


	//----- nvinfo : EIATTR_FRAME_SIZE
	.align		4
.L_5:
        /*0024*/ 	.byte	0x04, 0x11
        /*0026*/ 	.short	(.L_7 - .L_6)
	.align		4
.L_6:
        /*0028*/ 	.word	index@(_Z9calcDenomiPfS_S_S_Pi)
        /*002c*/ 	.word	0x00000000


	//----- nvinfo : EIATTR_REGCOUNT
	.align		4
.L_7:
        /*0030*/ 	.byte	0x04, 0x2f
        /*0032*/ 	.short	(.L_9 - .L_8)
	.align		4
.L_8:
        /*0034*/ 	.word	index@(_Z8calcProbiPfS_S_S_Pi)
        /*0038*/ 	.word	0x0000002e


	//----- nvinfo : EIATTR_FRAME_SIZE
	.align		4
.L_9:
        /*003c*/ 	.byte	0x04, 0x11
        /*003e*/ 	.short	(.L_11 - .L_10)
	.align		4
.L_10:
        /*0040*/ 	.word	index@($_Z8calcProbiPfS_S_S_Pi$__internal_accurate_pow)
        /*0044*/ 	.word	0x00000000


	//----- nvinfo : EIATTR_FRAME_SIZE
	.align		4
.L_11:
        /*0048*/ 	.byte	0x04, 0x11
        /*004a*/ 	.short	(.L_13 - .L_12)
	.align		4
.L_12:
        /*004c*/ 	.word	index@($__internal_1_$__cuda_sm20_rcp_rn_f32_slowpath)
        /*0050*/ 	.word	0x00000000


	//----- nvinfo : EIATTR_FRAME_SIZE
	.align		4
.L_13:
        /*0054*/ 	.byte	0x04, 0x11
        /*0056*/ 	.short	(.L_15 - .L_14)
	.align		4
.L_14:
        /*0058*/ 	.word	index@($__internal_0_$__cuda_sm20_div_rn_f64_full)
        /*005c*/ 	.word	0x00000000


	//----- nvinfo : EIATTR_FRAME_SIZE
	.align		4
.L_15:
        /*0060*/ 	.byte	0x04, 0x11
        /*0062*/ 	.short	(.L_17 - .L_16)
	.align		4
.L_16:
        /*0064*/ 	.word	index@(_Z8calcProbiPfS_S_S_Pi)
        /*0068*/ 	.word	0x00000000


	//----- nvinfo : EIATTR_REGCOUNT
	.align		4
.L_17:
        /*006c*/ 	.byte	0x04, 0x2f
        /*006e*/ 	.short	(.L_19 - .L_18)
	.align		4
.L_18:
        /*0070*/ 	.word	index@(_Z8setZerosiPfS_S_S_S_Pi)
        /*0074*/ 	.word	0x00000020


	//----- nvinfo : EIATTR_FRAME_SIZE
	.align		4
.L_19:
        /*0078*/ 	.byte	0x04, 0x11
        /*007a*/ 	.short	(.L_21 - .L_20)
	.align		4
.L_20:
        /*007c*/ 	.word	index@(_Z8setZerosiPfS_S_S_S_Pi)
        /*0080*/ 	.word	0x00000000


	//----- nvinfo : EIATTR_REGCOUNT
	.align		4
.L_21:
        /*0084*/ 	.byte	0x04, 0x2f
        /*0086*/ 	.short	(.L_23 - .L_22)
	.align		4
.L_22:
        /*0088*/ 	.word	index@(_Z8clearTauiPfS_)
        /*008c*/ 	.word	0x0000001c


	//----- nvinfo : EIATTR_FRAME_SIZE
	.align		4
.L_23:
        /*0090*/ 	.byte	0x04, 0x11
        /*0092*/ 	.short	(.L_25 - .L_24)
	.align		4
.L_24:
        /*0094*/ 	.word	index@(_Z8clearTauiPfS_)
        /*0098*/ 	.word	0x00000000


	//----- nvinfo : EIATTR_MIN_STACK_SIZE
	.align		4
.L_25:
        /*009c*/ 	.byte	0x04, 0x12
        /*009e*/ 	.short	(.L_27 - .L_26)
	.align		4
.L_26:
        /*00a0*/ 	.word	index@(_Z8clearTauiPfS_)
        /*00a4*/ 	.word	0x00000000


	//----- nvinfo : EIATTR_MIN_STACK_SIZE
	.align		4
.L_27:
        /*00a8*/ 	.byte	0x04, 0x12
        /*00aa*/ 	.short	(.L_29 - .L_28)
	.align		4
.L_28:
        /*00ac*/ 	.word	index@(_Z8setZerosiPfS_S_S_S_Pi)
        /*00b0*/ 	.word	0x00000000


	//----- nvinfo : EIATTR_MIN_STACK_SIZE
	.align		4
.L_29:
        /*00b4*/ 	.byte	0x04, 0x12
        /*00b6*/ 	.short	(.L_31 - .L_30)
	.align		4
.L_30:
        /*00b8*/ 	.word	index@(_Z8calcProbiPfS_S_S_Pi)
        /*00bc*/ 	.word	0x00000000


	//----- nvinfo : EIATTR_MIN_STACK_SIZE
	.align		4
.L_31:
        /*00c0*/ 	.byte	0x04, 0x12
        /*00c2*/ 	.short	(.L_33 - .L_32)
	.align		4
.L_32:
        /*00c4*/ 	.word	index@(_Z9calcDenomiPfS_S_S_Pi)
        /*00c8*/ 	.word	0x00000000
.L_33:


//--------------------- .nv.compat                --------------------------
	.section	.nv.compat,"",@"SHT_CUDA_COMPAT_INFO"
	.align	4
        /*0000*/ 	.byte	0x02, 0x09, 0x00, 0x00, 0x02, 0x02, 0x01, 0x00, 0x02, 0x05, 0x05, 0x00, 0x03, 0x07, 0x01, 0x01
        /*0010*/ 	.byte	0x02, 0x03, 0x00, 0x00, 0x02, 0x06, 0x01, 0x00, 0x04, 0x0b, 0x08, 0x00, 0x01, 0x00, 0x00, 0x00
        /*0020*/ 	.byte	0x00, 0x00, 0x00, 0x00


//--------------------- .nv.info._Z8clearTauiPfS_ --------------------------
	.section	.nv.info._Z8clearTauiPfS_,"",@"SHT_CUDA_INFO"
	.sectionflags	@""
	.align	4


	//----- nvinfo : EIATTR_CUDA_API_VERSION
	.align		4
        /*0000*/ 	.byte	0x04, 0x37
        /*0002*/ 	.short	(.L_35 - .L_34)
.L_34:
        /*0004*/ 	.word	0x00000082


	//----- nvinfo : EIATTR_KPARAM_INFO
	.align		4
.L_35:
        /*0008*/ 	.byte	0x04, 0x17
        /*000a*/ 	.short	(.L_37 - .L_36)
.L_36:
        /*000c*/ 	.word	0x00000000
        /*0010*/ 	.short	0x0002
        /*0012*/ 	.short	0x0010
        /*0014*/ 	.byte	0x00, 0xf5, 0x21, 0x00


	//----- nvinfo : EIATTR_KPARAM_INFO
	.align		4
.L_37:
        /*0018*/ 	.byte	0x04, 0x17
        /*001a*/ 	.short	(.L_39 - .L_38)
.L_38:
        /*001c*/ 	.word	0x00000000
        /*0020*/ 	.short	0x0001
        /*0022*/ 	.short	0x0008
        /*0024*/ 	.byte	0x00, 0xf5, 0x21, 0x00


	//----- nvinfo : EIATTR_KPARAM_INFO
	.align		4
.L_39:
        /*0028*/ 	.byte	0x04, 0x17
        /*002a*/ 	.short	(.L_41 - .L_40)
.L_40:
        /*002c*/ 	.word	0x00000000
        /*0030*/ 	.short	0x0000
        /*0032*/ 	.short	0x0000
        /*0034*/ 	.byte	0x00, 0xf0, 0x11, 0x00


	//----- nvinfo : EIATTR_SPARSE_MMA_MASK
	.align		4
.L_41:
        /*0038*/ 	.byte	0x03, 0x50
        /*003a*/ 	.short	0x0000


	//----- nvinfo : EIATTR_MAXREG_COUNT
	.align		4
        /*003c*/ 	.byte	0x03, 0x1b
        /*003e*/ 	.short	0x00ff


	//----- nvinfo : EIATTR_MERCURY_ISA_VERSION
	.align		4
        /*0040*/ 	.byte	0x03, 0x5f
        /*0042*/ 	.short	0x0101


	//----- nvinfo : EIATTR_VRC_CTA_INIT_COUNT
	.align		4
        /*0044*/ 	.byte	0x02, 0x4a
	.zero		1
	.zero		1


	//----- nvinfo : EIATTR_EXIT_INSTR_OFFSETS
	.align		4
        /*0048*/ 	.byte	0x04, 0x1c
        /*004a*/ 	.short	(.L_43 - .L_42)


	//   ....[0]....
.L_42:
        /*004c*/ 	.word	0x000000a0


	//   ....[1]....
        /*0050*/ 	.word	0x00000420


	//   ....[2]....
        /*0054*/ 	.word	0x00000740


	//----- nvinfo : EIATTR_CRS_STACK_SIZE
	.align		4
.L_43:
        /*0058*/ 	.byte	0x04, 0x1e
        /*005a*/ 	.short	(.L_45 - .L_44)
.L_44:
        /*005c*/ 	.word	0x00000000


	//----- nvinfo : EIATTR_CBANK_PARAM_SIZE
	.align		4
.L_45:
        /*0060*/ 	.byte	0x03, 0x19
        /*0062*/ 	.short	0x0018


	//----- nvinfo : EIATTR_PARAM_CBANK
	.align		4
        /*0064*/ 	.byte	0x04, 0x0a
        /*0066*/ 	.short	(.L_47 - .L_46)
	.align		4
.L_46:
        /*0068*/ 	.word	index@(.nv.constant0._Z8clearTauiPfS_)
        /*006c*/ 	.short	0x0380
        /*006e*/ 	.short	0x0018


	//----- nvinfo : EIATTR_SW_WAR
	.align		4
.L_47:
        /*0070*/ 	.byte	0x04, 0x36
        /*0072*/ 	.short	(.L_49 - .L_48)
.L_48:
        /*0074*/ 	.word	0x00000008
.L_49:


//--------------------- .nv.info._Z8setZerosiPfS_S_S_S_Pi --------------------------
	.section	.nv.info._Z8setZerosiPfS_S_S_S_Pi,"",@"SHT_CUDA_INFO"
	.sectionflags	@""
	.align	4


	//----- nvinfo : EIATTR_CUDA_API_VERSION
	.align		4
        /*0000*/ 	.byte	0x04, 0x37
        /*0002*/ 	.short	(.L_51 - .L_50)
.L_50:
        /*0004*/ 	.word	0x00000082


	//----- nvinfo : EIATTR_KPARAM_INFO
	.align		4
.L_51:
        /*0008*/ 	.byte	0x04, 0x17
        /*000a*/ 	.short	(.L_53 - .L_52)
.L_52:
        /*000c*/ 	.word	0x00000000
        /*0010*/ 	.short	0x0006
        /*0012*/ 	.short	0x0030
        /*0014*/ 	.byte	0x00, 0xf5, 0x21, 0x00


	//----- nvinfo : EIATTR_KPARAM_INFO
	.align		4
.L_53:
        /*0018*/ 	.byte	0x04, 0x17
        /*001a*/ 	.short	(.L_55 - .L_54)
.L_54:
        /*001c*/ 	.word	0x00000000
        /*0020*/ 	.short	0x0005
        /*0022*/ 	.short	0x0028
        /*0024*/ 	.byte	0x00, 0xf5, 0x21, 0x00


	//----- nvinfo : EIATTR_KPARAM_INFO
	.align		4
.L_55:
        /*0028*/ 	.byte	0x04, 0x17
        /*002a*/ 	.short	(.L_57 - .L_56)
.L_56:
        /*002c*/ 	.word	0x00000000
        /*0030*/ 	.short	0x0004
        /*0032*/ 	.short	0x0020
        /*0034*/ 	.byte	0x00, 0xf5, 0x21, 0x00


	//----- nvinfo : EIATTR_KPARAM_INFO
	.align		4
.L_57:
        /*0038*/ 	.byte	0x04, 0x17
        /*003a*/ 	.short	(.L_59 - .L_58)
.L_58:
        /*003c*/ 	.word	0x00000000
        /*0040*/ 	.short	0x0003
        /*0042*/ 	.short	0x0018
        /*0044*/ 	.byte	0x00, 0xf5, 0x21, 0x00


	//----- nvinfo : EIATTR_KPARAM_INFO
	.align		4
.L_59:
        /*0048*/ 	.byte	0x04, 0x17
        /*004a*/ 	.short	(.L_61 - .L_60)
.L_60:
        /*004c*/ 	.word	0x00000000
        /*0050*/ 	.short	0x0002
        /*0052*/ 	.short	0x0010
        /*0054*/ 	.byte	0x00, 0xf5, 0x21, 0x00


	//----- nvinfo : EIATTR_KPARAM_INFO
	.align		4
.L_61:
        /*0058*/ 	.byte	0x04, 0x17
        /*005a*/ 	.short	(.L_63 - .L_62)
.L_62:
        /*005c*/ 	.word	0x00000000
        /*0060*/ 	.short	0x0001
        /*0062*/ 	.short	0x0008
        /*0064*/ 	.byte	0x00, 0xf5, 0x21, 0x00


	//----- nvinfo : EIATTR_KPARAM_INFO
	.align		4
.L_63:
        /*0068*/ 	.byte	0x04, 0x17
        /*006a*/ 	.short	(.L_65 - .L_64)
.L_64:
        /*006c*/ 	.word	0x00000000
        /*0070*/ 	.short	0x0000
        /*0072*/ 	.short	0x0000
        /*0074*/ 	.byte	0x00, 0xf0, 0x11, 0x00


	//----- nvinfo : EIATTR_SPARSE_MMA_MASK
	.align		4
.L_65:
        /*0078*/ 	.byte	0x03, 0x50
        /*007a*/ 	.short	0x0000


	//----- nvinfo : EIATTR_MAXREG_COUNT
	.align		4
        /*007c*/ 	.byte	0x03, 0x1b
        /*007e*/ 	.short	0x00ff


	//----- nvinfo : EIATTR_MERCURY_ISA_VERSION
	.align		4
        /*0080*/ 	.byte	0x03, 0x5f
        /*0082*/ 	.short	0x0101


	//----- nvinfo : EIATTR_VRC_CTA_INIT_COUNT
	.align		4
        /*0084*/ 	.byte	0x02, 0x4a
	.zero		1
	.zero		1


	//----- nvinfo : EIATTR_EXIT_INSTR_OFFSETS
	.align		4
        /*0088*/ 	.byte	0x04, 0x1c
        /*008a*/ 	.short	(.L_67 - .L_66)


	//   ....[0]....
.L_66:
        /*008c*/ 	.word	0x000000a0


	//   ....[1]....
        /*0090*/ 	.word	0x00000460


	//   ....[2]....
        /*0094*/ 	.word	0x00000730


	//----- nvinfo : EIATTR_CRS_STACK_SIZE
	.align		4
.L_67:
        /*0098*/ 	.byte	0x04, 0x1e
        /*009a*/ 	.short	(.L_69 - .L_68)
.L_68:
        /*009c*/ 	.word	0x00000000


	//----- nvinfo : EIATTR_CBANK_PARAM_SIZE
	.align		4
.L_69:
        /*00a0*/ 	.byte	0x03, 0x19
        /*00a2*/ 	.short	0x0038


	//----- nvinfo : EIATTR_PARAM_CBANK
	.align		4
        /*00a4*/ 	.byte	0x04, 0x0a
        /*00a6*/ 	.short	(.L_71 - .L_70)
	.align		4
.L_70:
        /*00a8*/ 	.word	index@(.nv.constant0._Z8setZerosiPfS_S_S_S_Pi)
        /*00ac*/ 	.short	0x0380
        /*00ae*/ 	.short	0x0038


	//----- nvinfo : EIATTR_SW_WAR
	.align		4
.L_71:
        /*00b0*/ 	.byte	0x04, 0x36
        /*00b2*/ 	.short	(.L_73 - .L_72)
.L_72:
        /*00b4*/ 	.word	0x00000008
.L_73:


//--------------------- .nv.info._Z8calcProbiPfS_S_S_Pi --------------------------
	.section	.nv.info._Z8calcProbiPfS_S_S_Pi,"",@"SHT_CUDA_INFO"
	.sectionflags	@""
	.align	4


	//----- nvinfo : EIATTR_CUDA_API_VERSION
	.align		4
        /*0000*/ 	.byte	0x04, 0x37
        /*0002*/ 	.short	(.L_75 - .L_74)
.L_74:
        /*0004*/ 	.word	0x00000082


	//----- nvinfo : EIATTR_KPARAM_INFO
	.align		4
.L_75:
        /*0008*/ 	.byte	0x04, 0x17
        /*000a*/ 	.short	(.L_77 - .L_76)
.L_76:
        /*000c*/ 	.word	0x00000000
        /*0010*/ 	.short	0x0005
        /*0012*/ 	.short	0x0028
        /*0014*/ 	.byte	0x00, 0xf5, 0x21, 0x00


	//----- nvinfo : EIATTR_KPARAM_INFO
	.align		4
.L_77:
        /*0018*/ 	.byte	0x04, 0x17
        /*001a*/ 	.short	(.L_79 - .L_78)
.L_78:
        /*001c*/ 	.word	0x00000000
        /*0020*/ 	.short	0x0004
        /*0022*/ 	.short	0x0020
        /*0024*/ 	.byte	0x00, 0xf5, 0x21, 0x00


	//----- nvinfo : EIATTR_KPARAM_INFO
	.align		4
.L_79:
        /*0028*/ 	.byte	0x04, 0x17
        /*002a*/ 	.short	(.L_81 - .L_80)
.L_80:
        /*002c*/ 	.word	0x00000000
        /*0030*/ 	.short	0x0003
        /*0032*/ 	.short	0x0018
        /*0034*/ 	.byte	0x00, 0xf5, 0x21, 0x00


	//----- nvinfo : EIATTR_KPARAM_INFO
	.align		4
.L_81:
        /*0038*/ 	.byte	0x04, 0x17
        /*003a*/ 	.short	(.L_83 - .L_82)
.L_82:
        /*003c*/ 	.word	0x00000000
        /*0040*/ 	.short	0x0002
        /*0042*/ 	.short	0x0010
        /*0044*/ 	.byte	0x00, 0xf5, 0x21, 0x00


	//----- nvinfo : EIATTR_KPARAM_INFO
	.align		4
.L_83:
        /*0048*/ 	.byte	0x04, 0x17
        /*004a*/ 	.short	(.L_85 - .L_84)
.L_84:
        /*004c*/ 	.word	0x00000000
        /*0050*/ 	.short	0x0001
        /*0052*/ 	.short	0x0008
        /*0054*/ 	.byte	0x00, 0xf5, 0x21, 0x00


	//----- nvinfo : EIATTR_KPARAM_INFO
	.align		4
.L_85:
        /*0058*/ 	.byte	0x04, 0x17
        /*005a*/ 	.short	(.L_87 - .L_86)
.L_86:
        /*005c*/ 	.word	0x00000000
        /*0060*/ 	.short	0x0000
        /*0062*/ 	.short	0x0000
        /*0064*/ 	.byte	0x00, 0xf0, 0x11, 0x00


	//----- nvinfo : EIATTR_SPARSE_MMA_MASK
	.align		4
.L_87:
        /*0068*/ 	.byte	0x03, 0x50
        /*006a*/ 	.short	0x0000


	//----- nvinfo : EIATTR_MAXREG_COUNT
	.align		4
        /*006c*/ 	.byte	0x03, 0x1b
        /*006e*/ 	.short	0x00ff


	//----- nvinfo : EIATTR_MERCURY_ISA_VERSION
	.align		4
        /*0070*/ 	.byte	0x03, 0x5f
        /*0072*/ 	.short	0x0101


	//----- nvinfo : EIATTR_VRC_CTA_INIT_COUNT
	.align		4
        /*0074*/ 	.byte	0x02, 0x4a
	.zero		1
	.zero		1


	//----- nvinfo : EIATTR_EXIT_INSTR_OFFSETS
	.align		4
        /*0078*/ 	.byte	0x04, 0x1c
        /*007a*/ 	.short	(.L_89 - .L_88)


	//   ....[0]....
.L_88:
        /*007c*/ 	.word	0x00000080


	//   ....[1]....
        /*0080*/ 	.word	0x00000a60


	//----- nvinfo : EIATTR_CRS_STACK_SIZE
	.align		4
.L_89:
        /*0084*/ 	.byte	0x04, 0x1e
        /*0086*/ 	.short	(.L_91 - .L_90)
.L_90:
        /*0088*/ 	.word	0x00000000


	//----- nvinfo : EIATTR_CBANK_PARAM_SIZE
	.align		4
.L_91:
        /*008c*/ 	.byte	0x03, 0x19
        /*008e*/ 	.short	0x0030


	//----- nvinfo : EIATTR_PARAM_CBANK
	.align		4
        /*0090*/ 	.byte	0x04, 0x0a
        /*0092*/ 	.short	(.L_93 - .L_92)
	.align		4
.L_92:
        /*0094*/ 	.word	index@(.nv.constant0._Z8calcProbiPfS_S_S_Pi)
        /*0098*/ 	.short	0x0380
        /*009a*/ 	.short	0x0030


	//----- nvinfo : EIATTR_SW_WAR
	.align		4
.L_93:
        /*009c*/ 	.byte	0x04, 0x36
        /*009e*/ 	.short	(.L_95 - .L_94)
.L_94:
        /*00a0*/ 	.word	0x00000008
.L_95:


//--------------------- .nv.info._Z9calcDenomiPfS_S_S_Pi --------------------------
	.section	.nv.info._Z9calcDenomiPfS_S_S_Pi,"",@"SHT_CUDA_INFO"
	.sectionflags	@""
	.align	4


	//----- nvinfo : EIATTR_CUDA_API_VERSION
	.align		4
        /*0000*/ 	.byte	0x04, 0x37
        /*0002*/ 	.short	(.L_97 - .L_96)
.L_96:
        /*0004*/ 	.word	0x00000082


	//----- nvinfo : EIATTR_KPARAM_INFO
	.align		4
.L_97:
        /*0008*/ 	.byte	0x04, 0x17
        /*000a*/ 	.short	(.L_99 - .L_98)
.L_98:
        /*000c*/ 	.word	0x00000000
        /*0010*/ 	.short	0x0005
        /*0012*/ 	.short	0x0028
        /*0014*/ 	.byte	0x00, 0xf5, 0x21, 0x00


	//----- nvinfo : EIATTR_KPARAM_INFO
	.align		4
.L_99:
        /*0018*/ 	.byte	0x04, 0x17
        /*001a*/ 	.short	(.L_101 - .L_100)
.L_100:
        /*001c*/ 	.word	0x00000000
        /*0020*/ 	.short	0x0004
        /*0022*/ 	.short	0x0020
        /*0024*/ 	.byte	0x00, 0xf5, 0x21, 0x00


	//----- nvinfo : EIATTR_KPARAM_INFO
	.align		4
.L_101:
        /*0028*/ 	.byte	0x04, 0x17
        /*002a*/ 	.short	(.L_103 - .L_102)
.L_102:
        /*002c*/ 	.word	0x00000000
        /*0030*/ 	.short	0x0003
        /*0032*/ 	.short	0x0018
        /*0034*/ 	.byte	0x00, 0xf5, 0x21, 0x00


	//----- nvinfo : EIATTR_KPARAM_INFO
	.align		4
.L_103:
        /*0038*/ 	.byte	0x04, 0x17
        /*003a*/ 	.short	(.L_105 - .L_104)
.L_104:
        /*003c*/ 	.word	0x00000000
        /*0040*/ 	.short	0x0002
        /*0042*/ 	.short	0x0010
        /*0044*/ 	.byte	0x00, 0xf5, 0x21, 0x00


	//----- nvinfo : EIATTR_KPARAM_INFO
	.align		4
.L_105:
        /*0048*/ 	.byte	0x04, 0x17
        /*004a*/ 	.short	(.L_107 - .L_106)
.L_106:
        /*004c*/ 	.word	0x00000000
        /*0050*/ 	.short	0x0001
        /*0052*/ 	.short	0x0008
        /*0054*/ 	.byte	0x00, 0xf5, 0x21, 0x00


	//----- nvinfo : EIATTR_KPARAM_INFO
	.align		4
.L_107:
        /*0058*/ 	.byte	0x04, 0x17
        /*005a*/ 	.short	(.L_109 - .L_108)
.L_108:
        /*005c*/ 	.word	0x00000000
        /*0060*/ 	.short	0x0000
        /*0062*/ 	.short	0x0000
        /*0064*/ 	.byte	0x00, 0xf0, 0x11, 0x00


	//----- nvinfo : EIATTR_SPARSE_MMA_MASK
	.align		4
.L_109:
        /*0068*/ 	.byte	0x03, 0x50
        /*006a*/ 	.short	0x0000


	//----- nvinfo : EIATTR_MAXREG_COUNT
	.align		4
        /*006c*/ 	.byte	0x03, 0x1b
        /*006e*/ 	.short	0x00ff


	//----- nvinfo : EIATTR_MERCURY_ISA_VERSION
	.align		4
        /*0070*/ 	.byte	0x03, 0x5f
        /*0072*/ 	.short	0x0101


	//----- nvinfo : EIATTR_VRC_CTA_INIT_COUNT
	.align		4
        /*0074*/ 	.byte	0x02, 0x4a
	.zero		1
	.zero		1


	//----- nvinfo : EIATTR_EXIT_INSTR_OFFSETS
	.align		4
        /*0078*/ 	.byte	0x04, 0x1c
        /*007a*/ 	.short	(.L_111 - .L_110)


	//   ....[0]....
.L_110:
        /*007c*/ 	.word	0x00000090


	//   ....[1]....
        /*0080*/ 	.word	0x000014e0


	//   ....[2]....
        /*0084*/ 	.word	0x00001770


	//   ....[3]....
        /*0088*/ 	.word	0x00001840


	//----- nvinfo : EIATTR_CRS_STACK_SIZE
	.align		4
.L_111:
        /*008c*/ 	.byte	0x04, 0x1e
        /*008e*/ 	.short	(.L_113 - .L_112)
.L_112:
        /*0090*/ 	.word	0x00000000


	//----- nvinfo : EIATTR_CBANK_PARAM_SIZE
	.align		4
.L_113:
        /*0094*/ 	.byte	0x03, 0x19
        /*0096*/ 	.short	0x0030


	//----- nvinfo : EIATTR_PARAM_CBANK
	.align		4
        /*0098*/ 	.byte	0x04, 0x0a
        /*009a*/ 	.short	(.L_115 - .L_114)
	.align		4
.L_114:
        /*009c*/ 	.word	index@(.nv.constant0._Z9calcDenomiPfS_S_S_Pi)
        /*00a0*/ 	.short	0x0380
        /*00a2*/ 	.short	0x0030


	//----- nvinfo : EIATTR_SW_WAR
	.align		4
.L_115:
        /*00a4*/ 	.byte	0x04, 0x36
        /*00a6*/ 	.short	(.L_117 - .L_116)
.L_116:
        /*00a8*/ 	.word	0x00000008
.L_117:


//--------------------- .nv.callgraph             --------------------------
	.section	.nv.callgraph,"",@"SHT_CUDA_CALLGRAPH"
	.align	4
	.sectionentsize	8
	.align		4
        /*0000*/ 	.word	0x00000000
	.align		4
        /*0004*/ 	.word	0xffffffff
	.align		4
        /*0008*/ 	.word	0x00000000
	.align		4
        /*000c*/ 	.word	0xfffffffe
	.align		4
        /*0010*/ 	.word	0x00000000
	.align		4
        /*0014*/ 	.word	0xfffffffd
	.align		4
        /*0018*/ 	.word	0x00000000
	.align		4
        /*001c*/ 	.word	0xfffffffc


//--------------------- .text._Z8clearTauiPfS_    --------------------------
	.section	.text._Z8clearTauiPfS_,"ax",@progbits
	.align	128
        .global         _Z8clearTauiPfS_
        .type           _Z8clearTauiPfS_,@function
        .size           _Z8clearTauiPfS_,(.L_x_103 - _Z8clearTauiPfS_)
        .other          _Z8clearTauiPfS_,@"STO_CUDA_ENTRY STV_DEFAULT"
_Z8clearTauiPfS_:
.text._Z8clearTauiPfS_:
[----:B------:R-:W-:Y:S01]  /*0000*/  LDC R1, c[0x0][0x37c] ;  /* 0x0000df00ff017b82 */ /* 0x000fe20000000800 */
[----:B------:R-:W0:Y:S07]  /*0010*/  S2R R7, SR_TID.X ;  /* 0x0000000000077919 */ /* 0x000e2e0000002100 */
[----:B------:R-:W0:Y:S01]  /*0020*/  S2UR UR5, SR_CTAID.X ;  /* 0x00000000000579c3 */ /* 0x000e220000002500 */
[----:B------:R-:W1:Y:S07]  /*0030*/  LDCU UR4, c[0x0][0x380] ;  /* 0x00007000ff0477ac */ /* 0x000e6e0008000800 */
[----:B------:R-:W0:Y:S01]  /*0040*/  LDC R0, c[0x0][0x360] ;  /* 0x0000d800ff007b82 */ /* 0x000e220000000800 */
[----:B------:R-:W2:Y:S01]  /*0050*/  LDCU UR6, c[0x0][0x370] ;  /* 0x00006e00ff0677ac */ /* 0x000ea20008000800 */
[----:B-1----:R-:W-:Y:S01]  /*0060*/  UIMAD UR4, UR4, UR4, URZ ;  /* 0x00000004040472a4 */ /* 0x002fe2000f8e02ff */
[----:B0-----:R-:W-:-:S02]  /*0070*/  IMAD R7, R0, UR5, R7 ;  /* 0x0000000500077c24 */ /* 0x001fc4000f8e0207 */
[----:B--2---:R-:W-:-:S03]  /*0080*/  IMAD R0, R0, UR6, RZ ;  /* 0x0000000600007c24 */ /* 0x004fc6000f8e02ff */
[----:B------:R-:W-:-:S13]  /*0090*/  ISETP.GE.AND P0, PT, R7, UR4, PT ;  /* 0x0000000407007c0c */ /* 0x000fda000bf06270 */
[----:B------:R-:W-:Y:S05]  /*00a0*/  @P0 EXIT ;  /* 0x000000000000094d */ /* 0x000fea0003800000 */
[----:B------:R-:W0:Y:S01]  /*00b0*/  I2F.U32.RP R8, R0 ;  /* 0x0000000000087306 */ /* 0x000e220000209000 */
[C---:B------:R-:W-:Y:S01]  /*00c0*/  IADD3 R4, PT, PT, R0.reuse, R7, RZ ;  /* 0x0000000700047210 */ /* 0x040fe20007ffe0ff */
[----:B------:R-:W-:Y:S01]  /*00d0*/  IMAD.MOV R9, RZ, RZ, -R0 ;  /* 0x000000ffff097224 */ /* 0x000fe200078e0a00 */
[----:B------:R-:W-:Y:S01]  /*00e0*/  ISETP.NE.U32.AND P2, PT, R0, RZ, PT ;  /* 0x000000ff0000720c */ /* 0x000fe20003f45070 */
[----:B------:R-:W1:Y:S01]  /*00f0*/  LDCU.64 UR6, c[0x0][0x358] ;  /* 0x00006b00ff0677ac */ /* 0x000e620008000a00 */
[C---:B------:R-:W-:Y:S01]  /*0100*/  ISETP.GE.AND P0, PT, R4.reuse, UR4, PT ;  /* 0x0000000404007c0c */ /* 0x040fe2000bf06270 */
[----:B------:R-:W-:Y:S01]  /*0110*/  BSSY.RECONVERGENT B0, `(.L_x_0) ;  /* 0x0000030000007945 */ /* 0x000fe20003800200 */
[----:B------:R-:W-:Y:S02]  /*0120*/  VIMNMX R5, PT, PT, R4, UR4, !PT ;  /* 0x0000000404057c48 */ /* 0x000fe4000ffe0100 */
[----:B------:R-:W-:-:S04]  /*0130*/  SEL R6, RZ, 0x1, P0 ;  /* 0x00000001ff067807 */ /* 0x000fc80000000000 */
[----:B------:R-:W-:Y:S01]  /*0140*/  IADD3 R5, PT, PT, R5, -R4, -R6 ;  /* 0x8000000405057210 */ /* 0x000fe20007ffe806 */
[----:B0-----:R-:W0:Y:S02]  /*0150*/  MUFU.RCP R8, R8 ;  /* 0x0000000800087308 */ /* 0x001e240000001000 */
[----:B0-----:R-:W-:-:S06]  /*0160*/  IADD3 R2, PT, PT, R8, 0xffffffe, RZ ;  /* 0x0ffffffe08027810 */ /* 0x001fcc0007ffe0ff */
[----:B------:R0:W2:Y:S02]  /*0170*/  F2I.FTZ.U32.TRUNC.NTZ R3, R2 ;  /* 0x0000000200037305 */ /* 0x0000a4000021f000 */
[----:B0-----:R-:W-:Y:S02]  /*0180*/  IMAD.MOV.U32 R2, RZ, RZ, RZ ;  /* 0x000000ffff027224 */ /* 0x001fe400078e00ff */
[----:B--2---:R-:W-:-:S04]  /*0190*/  IMAD R9, R9, R3, RZ ;  /* 0x0000000309097224 */ /* 0x004fc800078e02ff */
[----:B------:R-:W-:-:S06]  /*01a0*/  IMAD.HI.U32 R8, R3, R9, R2 ;  /* 0x0000000903087227 */ /* 0x000fcc00078e0002 */
[----:B------:R-:W-:-:S05]  /*01b0*/  IMAD.HI.U32 R9, R8, R5, RZ ;  /* 0x0000000508097227 */ /* 0x000fca00078e00ff */
[----:B------:R-:W-:-:S05]  /*01c0*/  IADD3 R2, PT, PT, -R9, RZ, RZ ;  /* 0x000000ff09027210 */ /* 0x000fca0007ffe1ff */
[----:B------:R-:W-:Y:S02]  /*01d0*/  IMAD R5, R0, R2, R5 ;  /* 0x0000000200057224 */ /* 0x000fe400078e0205 */
[----:B------:R-:W0:Y:S03]  /*01e0*/  LDC.64 R2, c[0x0][0x390] ;  /* 0x0000e400ff027b82 */ /* 0x000e260000000a00 */
[----:B------:R-:W-:-:S13]  /*01f0*/  ISETP.GE.U32.AND P0, PT, R5, R0, PT ;  /* 0x000000000500720c */ /* 0x000fda0003f06070 */
[----:B------:R-:W-:Y:S01]  /*0200*/  @P0 IMAD.IADD R5, R5, 0x1, -R0 ;  /* 0x0000000105050824 */ /* 0x000fe200078e0a00 */
[----:B------:R-:W-:-:S04]  /*0210*/  @P0 IADD3 R9, PT, PT, R9, 0x1, RZ ;  /* 0x0000000109090810 */ /* 0x000fc80007ffe0ff */
[-C--:B------:R-:W-:Y:S02]  /*0220*/  ISETP.GE.U32.AND P1, PT, R5, R0.reuse, PT ;  /* 0x000000000500720c */ /* 0x080fe40003f26070 */
[----:B------:R-:W2:Y:S11]  /*0230*/  LDC.64 R4, c[0x0][0x388] ;  /* 0x0000e200ff047b82 */ /* 0x000eb60000000a00 */
[----:B------:R-:W-:Y:S01]  /*0240*/  @P1 VIADD R9, R9, 0x1 ;  /* 0x0000000109091836 */ /* 0x000fe20000000000 */
[----:B------:R-:W-:-:S04]  /*0250*/  @!P2 LOP3.LUT R9, RZ, R0, RZ, 0x33, !PT ;  /* 0x00000000ff09a212 */ /* 0x000fc800078e33ff */
[----:B------:R-:W-:-:S04]  /*0260*/  IADD3 R6, PT, PT, R6, R9, RZ ;  /* 0x0000000906067210 */ /* 0x000fc80007ffe0ff */
[C---:B------:R-:W-:Y:S02]  /*0270*/  LOP3.LUT R8, R6.reuse, 0x3, RZ, 0xc0, !PT ;  /* 0x0000000306087812 */ /* 0x040fe400078ec0ff */
[----:B------:R-:W-:Y:S02]  /*0280*/  ISETP.GE.U32.AND P1, PT, R6, 0x3, PT ;  /* 0x000000030600780c */ /* 0x000fe40003f26070 */
[----:B------:R-:W-:-:S13]  /*0290*/  ISETP.NE.AND P0, PT, R8, 0x3, PT ;  /* 0x000000030800780c */ /* 0x000fda0003f05270 */
[----:B01----:R-:W-:Y:S05]  /*02a0*/  @!P0 BRA `(.L_x_1) ;  /* 0x0000000000588947 */ /* 0x003fea0003800000 */
[----:B------:R-:W0:Y:S01]  /*02b0*/  LDC.64 R10, c[0x0][0x388] ;  /* 0x0000e200ff0a7b82 */ /* 0x000e220000000a00 */
[----:B------:R-:W-:-:S05]  /*02c0*/  VIADD R6, R6, 0x1 ;  /* 0x0000000106067836 */ /* 0x000fca0000000000 */
[----:B------:R-:W-:Y:S02]  /*02d0*/  LOP3.LUT R6, R6, 0x3, RZ, 0xc0, !PT ;  /* 0x0000000306067812 */ /* 0x000fe400078ec0ff */
[----:B------:R-:W1:Y:S02]  /*02e0*/  LDC.64 R8, c[0x0][0x390] ;  /* 0x0000e400ff087b82 */ /* 0x000e640000000a00 */
[----:B------:R-:W-:-:S07]  /*02f0*/  IADD3 R6, PT, PT, -R6, RZ, RZ ;  /* 0x000000ff06067210 */ /* 0x000fce0007ffe1ff */
.L_x_2:
[----:B0--3--:R-:W-:-:S04]  /*0300*/  IMAD.WIDE R14, R7, 0x4, R10 ;  /* 0x00000004070e7825 */ /* 0x009fc800078e020a */
[----:B-1----:R-:W-:Y:S01]  /*0310*/  IMAD.WIDE R12, R7, 0x4, R8 ;  /* 0x00000004070c7825 */ /* 0x002fe200078e0208 */
[----:B------:R-:W3:Y:S04]  /*0320*/  LDG.E R18, desc[UR6][R14.64] ;  /* 0x000000060e127981 */ /* 0x000ee8000c1e1900 */
[----:B------:R-:W4:Y:S01]  /*0330*/  LDG.E R20, desc[UR6][R12.64] ;  /* 0x000000060c147981 */ /* 0x000f22000c1e1900 */
[----:B------:R-:W-:Y:S01]  /*0340*/  UMOV UR8, 0x9999999a ;  /* 0x9999999a00087882 */ /* 0x000fe20000000000 */
[----:B------:R-:W-:Y:S01]  /*0350*/  UMOV UR9, 0x3fd99999 ;  /* 0x3fd9999900097882 */ /* 0x000fe20000000000 */
[----:B------:R-:W-:Y:S01]  /*0360*/  VIADD R6, R6, 0x1 ;  /* 0x0000000106067836 */ /* 0x000fe20000000000 */
[----:B------:R-:W-:-:S04]  /*0370*/  IADD3 R7, PT, PT, R0, R7, RZ ;  /* 0x0000000700077210 */ /* 0x000fc80007ffe0ff */
[----:B------:R-:W-:Y:S01]  /*0380*/  ISETP.NE.AND P0, PT, R6, RZ, PT ;  /* 0x000000ff0600720c */ /* 0x000fe20003f05270 */
[----:B---3--:R-:W-:Y:S08]  /*0390*/  F2F.F64.F32 R18, R18 ;  /* 0x0000001200127310 */ /* 0x008ff00000201800 */
[----:B----4-:R-:W0:Y:S02]  /*03a0*/  F2F.F64.F32 R16, R20 ;  /* 0x0000001400107310 */ /* 0x010e240000201800 */
[----:B0-----:R-:W-:-:S08]  /*03b0*/  DFMA R16, R18, UR8, R16 ;  /* 0x0000000812107c2b */ /* 0x001fd00008000010 */
[----:B------:R-:W-:-:S10]  /*03c0*/  DADD R16, R16, 1 ;  /* 0x3ff0000010107429 */ /* 0x000fd40000000000 */
[----:B------:R-:W0:Y:S02]  /*03d0*/  F2F.F32.F64 R17, R16 ;  /* 0x0000001000117310 */ /* 0x000e240000301000 */
[----:B0-----:R3:W-:Y:S04]  /*03e0*/  STG.E desc[UR6][R14.64], R17 ;  /* 0x000000110e007986 */ /* 0x0017e8000c101906 */
[----:B------:R3:W-:Y:S01]  /*03f0*/  STG.E desc[UR6][R12.64], RZ ;  /* 0x000000ff0c007986 */ /* 0x0007e2000c101906 */
[----:B------:R-:W-:Y:S05]  /*0400*/  @P0 BRA `(.L_x_2) ;  /* 0xfffffffc00bc0947 */ /* 0x000fea000383ffff */
.L_x_1:
[----:B------:R-:W-:Y:S05]  /*0410*/  BSYNC.RECONVERGENT B0 ;  /* 0x0000000000007941 */ /* 0x000fea0003800200 */
.L_x_0:
[----:B------:R-:W-:Y:S05]  /*0420*/  @!P1 EXIT ;  /* 0x000000000000994d */ /* 0x000fea0003800000 */
.L_x_3:
[----:B0-----:R-:W-:-:S04]  /*0430*/  IMAD.WIDE R10, R7, 0x4, R2 ;  /* 0x00000004070a7825 */ /* 0x001fc800078e0202 */
[----:B--2---:R-:W-:Y:S01]  /*0440*/  IMAD.WIDE R8, R7, 0x4, R4 ;  /* 0x0000000407087825 */ /* 0x004fe200078e0204 */
[----:B------:R-:W3:Y:S04]  /*0450*/  LDG.E R6, desc[UR6][R10.64] ;  /* 0x000000060a067981 */ /* 0x000ee8000c1e1900 */
[----:B------:R-:W2:Y:S01]  /*0460*/  LDG.E R18, desc[UR6][R8.64] ;  /* 0x0000000608127981 */ /* 0x000ea2000c1e1900 */
[----:B------:R-:W-:Y:S01]  /*0470*/  UMOV UR8, 0x9999999a ;  /* 0x9999999a00087882 */ /* 0x000fe20000000000 */
[----:B------:R-:W-:Y:S01]  /*0480*/  UMOV UR9, 0x3fd99999 ;  /* 0x3fd9999900097882 */ /* 0x000fe20000000000 */
[----:B---3--:R-:W-:Y:S08]  /*0490*/  F2F.F64.F32 R12, R6 ;  /* 0x00000006000c7310 */ /* 0x008ff00000201800 */
[----:B--2---:R-:W0:Y:S02]  /*04a0*/  F2F.F64.F32 R14, R18 ;  /* 0x00000012000e7310 */ /* 0x004e240000201800 */
[----:B0-----:R-:W-:Y:S01]  /*04b0*/  DFMA R12, R14, UR8, R12 ;  /* 0x000000080e0c7c2b */ /* 0x001fe2000800000c */
[----:B------:R-:W-:-:S07]  /*04c0*/  IMAD.WIDE R14, R0, 0x4, R8 ;  /* 0x00000004000e7825 */ /* 0x000fce00078e0208 */
[----:B------:R-:W-:Y:S01]  /*04d0*/  DADD R16, R12, 1 ;  /* 0x3ff000000c107429 */ /* 0x000fe20000000000 */
[----:B------:R-:W-:-:S05]  /*04e0*/  IMAD.WIDE R12, R0, 0x4, R10 ;  /* 0x00000004000c7825 */ /* 0x000fca00078e020a */
[----:B------:R-:W0:Y:S02]  /*04f0*/  F2F.F32.F64 R23, R16 ;  /* 0x0000001000177310 */ /* 0x000e240000301000 */
[----:B0-----:R0:W-:Y:S04]  /*0500*/  STG.E desc[UR6][R8.64], R23 ;  /* 0x0000001708007986 */ /* 0x0011e8000c101906 */
[----:B------:R1:W-:Y:S04]  /*0510*/  STG.E desc[UR6][R10.64], RZ ;  /* 0x000000ff0a007986 */ /* 0x0003e8000c101906 */
[----:B------:R-:W2:Y:S04]  /*0520*/  LDG.E R22, desc[UR6][R12.64] ;  /* 0x000000060c167981 */ /* 0x000ea8000c1e1900 */
[----:B------:R-:W3:Y:S01]  /*0530*/  LDG.E R6, desc[UR6][R14.64] ;  /* 0x000000060e067981 */ /* 0x000ee2000c1e1900 */
[----:B------:R-:W-:Y:S01]  /*0540*/  IMAD.WIDE R16, R0, 0x4, R12 ;  /* 0x0000000400107825 */ /* 0x000fe200078e020c */
[----:B--2---:R-:W-:Y:S08]  /*0550*/  F2F.F64.F32 R18, R22 ;  /* 0x0000001600127310 */ /* 0x004ff00000201800 */
[----:B---3--:R-:W2:Y:S02]  /*0560*/  F2F.F64.F32 R20, R6 ;  /* 0x0000000600147310 */ /* 0x008ea40000201800 */
[----:B--2---:R-:W-:-:S08]  /*0570*/  DFMA R18, R20, UR8, R18 ;  /* 0x0000000814127c2b */ /* 0x004fd00008000012 */
[----:B------:R-:W-:Y:S01]  /*0580*/  DADD R20, R18, 1 ;  /* 0x3ff0000012147429 */ /* 0x000fe20000000000 */
[----:B------:R-:W-:-:S09]  /*0590*/  IMAD.WIDE R18, R0, 0x4, R14 ;  /* 0x0000000400127825 */ /* 0x000fd200078e020e */
[----:B------:R-:W2:Y:S02]  /*05a0*/  F2F.F32.F64 R21, R20 ;  /* 0x0000001400157310 */ /* 0x000ea40000301000 */
[----:B--2---:R2:W-:Y:S04]  /*05b0*/  STG.E desc[UR6][R14.64], R21 ;  /* 0x000000150e007986 */ /* 0x0045e8000c101906 */
[----:B------:R3:W-:Y:S04]  /*05c0*/  STG.E desc[UR6][R12.64], RZ ;  /* 0x000000ff0c007986 */ /* 0x0007e8000c101906 */
[----:B------:R-:W0:Y:S04]  /*05d0*/  LDG.E R24, desc[UR6][R16.64] ;  /* 0x0000000610187981 */ /* 0x000e28000c1e1900 */
[----:B------:R-:W1:Y:S01]  /*05e0*/  LDG.E R25, desc[UR6][R18.64] ;  /* 0x0000000612197981 */ /* 0x000e62000c1e1900 */
[----:B0-----:R-:W-:Y:S08]  /*05f0*/  F2F.F64.F32 R8, R24 ;  /* 0x0000001800087310 */ /* 0x001ff00000201800 */
[----:B-1----:R-:W0:Y:S02]  /*0600*/  F2F.F64.F32 R10, R25 ;  /* 0x00000019000a7310 */ /* 0x002e240000201800 */
[----:B0-----:R-:W-:Y:S01]  /*0610*/  DFMA R8, R10, UR8, R8 ;  /* 0x000000080a087c2b */ /* 0x001fe20008000008 */
[----:B------:R-:W-:-:S07]  /*0620*/  IMAD.WIDE R10, R0, 0x4, R18 ;  /* 0x00000004000a7825 */ /* 0x000fce00078e0212 */
[----:B------:R-:W-:Y:S01]  /*0630*/  DADD R22, R8, 1 ;  /* 0x3ff0000008167429 */ /* 0x000fe20000000000 */
[----:B------:R-:W-:-:S09]  /*0640*/  IMAD.WIDE R8, R0, 0x4, R16 ;  /* 0x0000000400087825 */ /* 0x000fd200078e0210 */
[----:B------:R-:W0:Y:S02]  /*0650*/  F2F.F32.F64 R23, R22 ;  /* 0x0000001600177310 */ /* 0x000e240000301000 */
[----:B0-----:R0:W-:Y:S04]  /*0660*/  STG.E desc[UR6][R18.64], R23 ;  /* 0x0000001712007986 */ /* 0x0011e8000c101906 */
[----:B------:R0:W-:Y:S04]  /*0670*/  STG.E desc[UR6][R16.64], RZ ;  /* 0x000000ff10007986 */ /* 0x0001e8000c101906 */
[----:B------:R-:W3:Y:S04]  /*0680*/  LDG.E R6, desc[UR6][R8.64] ;  /* 0x0000000608067981 */ /* 0x000ee8000c1e1900 */
[----:B--2---:R-:W2:Y:S01]  /*0690*/  LDG.E R14, desc[UR6][R10.64] ;  /* 0x000000060a0e7981 */ /* 0x004ea2000c1e1900 */
[----:B------:R-:W-:-:S04]  /*06a0*/  LEA R7, R0, R7, 0x2 ;  /* 0x0000000700077211 */ /* 0x000fc800078e10ff */
[----:B------:R-:W-:Y:S01]  /*06b0*/  ISETP.GE.AND P0, PT, R7, UR4, PT ;  /* 0x0000000407007c0c */ /* 0x000fe2000bf06270 */
[----:B---3--:R-:W-:Y:S08]  /*06c0*/  F2F.F64.F32 R12, R6 ;  /* 0x00000006000c7310 */ /* 0x008ff00000201800 */
[----:B--2---:R-:W1:Y:S02]  /*06d0*/  F2F.F64.F32 R14, R14 ;  /* 0x0000000e000e7310 */ /* 0x004e640000201800 */
[----:B-1----:R-:W-:-:S08]  /*06e0*/  DFMA R12, R14, UR8, R12 ;  /* 0x000000080e0c7c2b */ /* 0x002fd0000800000c */
[----:B------:R-:W-:-:S10]  /*06f0*/  DADD R12, R12, 1 ;  /* 0x3ff000000c0c7429 */ /* 0x000fd40000000000 */
[----:B------:R-:W1:Y:S02]  /*0700*/  F2F.F32.F64 R13, R12 ;  /* 0x0000000c000d7310 */ /* 0x000e640000301000 */
[----:B-1----:R0:W-:Y:S04]  /*0710*/  STG.E desc[UR6][R10.64], R13 ;  /* 0x0000000d0a007986 */ /* 0x0021e8000c101906 */
[----:B------:R0:W-:Y:S01]  /*0720*/  STG.E desc[UR6][R8.64], RZ ;  /* 0x000000ff08007986 */ /* 0x0001e2000c101906 */
[----:B------:R-:W-:Y:S05]  /*0730*/  @!P0 BRA `(.L_x_3) ;  /* 0xfffffffc003c8947 */ /* 0x000fea000383ffff */
[----:B------:R-:W-:Y:S05]  /*0740*/  EXIT ;  /* 0x000000000000794d */ /* 0x000fea0003800000 */
.L_x_4:
[----:B------:R-:W-:-:S00]  /*0750*/  BRA `(.L_x_4) ;  /* 0xfffffffc00fc7947 */ /* 0x000fc0000383ffff */
[----:B------:R-:W-:-:S00]  /*0760*/  NOP ;  /* 0x0000000000007918 */ /* 0x000fc00000000000 */
        /* <DEDUP_REMOVED lines=9> */
.L_x_103:


//--------------------- .text._Z8setZerosiPfS_S_S_S_Pi --------------------------
	.section	.text._Z8setZerosiPfS_S_S_S_Pi,"ax",@progbits
	.align	128
        .global         _Z8setZerosiPfS_S_S_S_Pi
        .type           _Z8setZerosiPfS_S_S_S_Pi,@function
        .size           _Z8setZerosiPfS_S_S_S_Pi,(.L_x_104 - _Z8setZerosiPfS_S_S_S_Pi)
        .other          _Z8setZerosiPfS_S_S_S_Pi,@"STO_CUDA_ENTRY STV_DEFAULT"
_Z8setZerosiPfS_S_S_S_Pi:
.text._Z8setZerosiPfS_S_S_S_Pi:
        /* <DEDUP_REMOVED lines=13> */
[----:B------:R-:W1:Y:S01]  /*00d0*/  LDCU.64 UR6, c[0x0][0x358] ;  /* 0x00006b00ff0677ac */ /* 0x000e620008000a00 */
[----:B------:R-:W-:Y:S01]  /*00e0*/  IADD3 R7, PT, PT, RZ, -R21, RZ ;  /* 0x80000015ff077210 */ /* 0x000fe20007ffe0ff */
[----:B------:R-:W-:Y:S01]  /*00f0*/  BSSY.RECONVERGENT B0, `(.L_x_5) ;  /* 0x0000030000007945 */ /* 0x000fe20003800200 */
[C---:B------:R-:W-:Y:S02]  /*0100*/  ISETP.GE.AND P0, PT, R0.reuse, UR4, PT ;  /* 0x0000000400007c0c */ /* 0x040fe4000bf06270 */
[----:B------:R-:W-:Y:S02]  /*0110*/  VIMNMX R5, PT, PT, R0, UR4, !PT ;  /* 0x0000000400057c48 */ /* 0x000fe4000ffe0100 */
[----:B------:R-:W-:Y:S02]  /*0120*/  SEL R4, RZ, 0x1, P0 ;  /* 0x00000001ff047807 */ /* 0x000fe40000000000 */
[----:B------:R-:W-:-:S02]  /*0130*/  ISETP.NE.U32.AND P2, PT, R21, RZ, PT ;  /* 0x000000ff1500720c */ /* 0x000fc40003f45070 */
[----:B------:R-:W-:Y:S01]  /*0140*/  IADD3 R0, PT, PT, R5, -R0, -R4 ;  /* 0x8000000005007210 */ /* 0x000fe20007ffe804 */
[----:B0-----:R-:W0:Y:S02]  /*0150*/  MUFU.RCP R6, R6 ;  /* 0x0000000600067308 */ /* 0x001e240000001000 */
[----:B0-----:R-:W-:-:S06]  /*0160*/  IADD3 R2, PT, PT, R6, 0xffffffe, RZ ;  /* 0x0ffffffe06027810 */ /* 0x001fcc0007ffe0ff */
[----:B------:R0:W2:Y:S02]  /*0170*/  F2I.FTZ.U32.TRUNC.NTZ R3, R2 ;  /* 0x0000000200037305 */ /* 0x0000a4000021f000 */
[----:B0-----:R-:W-:Y:S02]  /*0180*/  HFMA2 R2, -RZ, RZ, 0, 0 ;  /* 0x00000000ff027431 */ /* 0x001fe400000001ff */
[----:B--2---:R-:W-:-:S04]  /*0190*/  IMAD R7, R7, R3, RZ ;  /* 0x0000000307077224 */ /* 0x004fc800078e02ff */
[----:B------:R-:W-:-:S06]  /*01a0*/  IMAD.HI.U32 R3, R3, R7, R2 ;  /* 0x0000000703037227 */ /* 0x000fcc00078e0002 */
[----:B------:R-:W-:-:S05]  /*01b0*/  IMAD.HI.U32 R3, R3, R0, RZ ;  /* 0x0000000003037227 */ /* 0x000fca00078e00ff */
[----:B------:R-:W-:-:S05]  /*01c0*/  IADD3 R2, PT, PT, -R3, RZ, RZ ;  /* 0x000000ff03027210 */ /* 0x000fca0007ffe1ff */
[----:B------:R-:W-:-:S05]  /*01d0*/  IMAD R0, R21, R2, R0 ;  /* 0x0000000215007224 */ /* 0x000fca00078e0200 */
[----:B------:R-:W-:-:S13]  /*01e0*/  ISETP.GE.U32.AND P0, PT, R0, R21, PT ;  /* 0x000000150000720c */ /* 0x000fda0003f06070 */
[----:B------:R-:W-:Y:S02]  /*01f0*/  @P0 IADD3 R0, PT, PT, -R21, R0, RZ ;  /* 0x0000000015000210 */ /* 0x000fe40007ffe1ff */
[----:B------:R-:W-:Y:S02]  /*0200*/  @P0 IADD3 R3, PT, PT, R3, 0x1, RZ ;  /* 0x0000000103030810 */ /* 0x000fe40007ffe0ff */
[----:B------:R-:W-:-:S13]  /*0210*/  ISETP.GE.U32.AND P1, PT, R0, R21, PT ;  /* 0x000000150000720c */ /* 0x000fda0003f26070 */
[----:B------:R-:W-:Y:S02]  /*0220*/  @P1 IADD3 R3, PT, PT, R3, 0x1, RZ ;  /* 0x0000000103031810 */ /* 0x000fe40007ffe0ff */
[----:B------:R-:W-:-:S04]  /*0230*/  @!P2 LOP3.LUT R3, RZ, R21, RZ, 0x33, !PT ;  /* 0x00000015ff03a212 */ /* 0x000fc800078e33ff */
[----:B------:R-:W-:-:S04]  /*0240*/  IADD3 R0, PT, PT, R4, R3, RZ ;  /* 0x0000000304007210 */ /* 0x000fc80007ffe0ff */
[----:B------:R-:W-:-:S04]  /*0250*/  LOP3.LUT R2, R0, 0x3, RZ, 0xc0, !PT ;  /* 0x0000000300027812 */ /* 0x000fc800078ec0ff */
[----:B------:R-:W-:-:S13]  /*0260*/  ISETP.NE.AND P0, PT, R2, 0x3, PT ;  /* 0x000000030200780c */ /* 0x000fda0003f05270 */
[----:B-1----:R-:W-:Y:S05]  /*0270*/  @!P0 BRA `(.L_x_6) ;  /* 0x00000000005c8947 */ /* 0x002fea0003800000 */
[----:B------:R-:W0:Y:S01]  /*0280*/  LDC.64 R2, c[0x0][0x388] ;  /* 0x0000e200ff027b82 */ /* 0x000e220000000a00 */
[----:B------:R-:W-:-:S04]  /*0290*/  IADD3 R12, PT, PT, R0, 0x1, RZ ;  /* 0x00000001000c7810 */ /* 0x000fc80007ffe0ff */
[----:B------:R-:W-:-:S03]  /*02a0*/  LOP3.LUT R12, R12, 0x3, RZ, 0xc0, !PT ;  /* 0x000000030c0c7812 */ /* 0x000fc600078ec0ff */
[----:B------:R-:W1:Y:S01]  /*02b0*/  LDC.64 R4, c[0x0][0x3a0] ;  /* 0x0000e800ff047b82 */ /* 0x000e620000000a00 */
[----:B------:R-:W-:-:S07]  /*02c0*/  IADD3 R20, PT, PT, -R12, RZ, RZ ;  /* 0x000000ff0c147210 */ /* 0x000fce0007ffe1ff */
[----:B------:R-:W2:Y:S08]  /*02d0*/  LDC.64 R6, c[0x0][0x3b0] ;  /* 0x0000ec00ff067b82 */ /* 0x000eb00000000a00 */
[----:B------:R-:W3:Y:S08]  /*02e0*/  LDC.64 R8, c[0x0][0x390] ;  /* 0x0000e400ff087b82 */ /* 0x000ef00000000a00 */
[----:B------:R-:W4:Y:S02]  /*02f0*/  LDC.64 R10, c[0x0][0x398] ;  /* 0x0000e600ff0a7b82 */ /* 0x000f240000000a00 */
.L_x_7:
[C---:B--2--5:R-:W-:Y:S01]  /*0300*/  IMAD.WIDE R12, R23.reuse, 0x4, R6 ;  /* 0x00000004170c7825 */ /* 0x064fe200078e0206 */
[----:B------:R-:W-:Y:S02]  /*0310*/  MOV R27, 0x3f800000 ;  /* 0x3f800000001b7802 */ /* 0x000fe40000000f00 */
[----:B------:R-:W-:Y:S01]  /*0320*/  IADD3 R20, PT, PT, R20, 0x1, RZ ;  /* 0x0000000114147810 */ /* 0x000fe20007ffe0ff */
[C---:B---3--:R-:W-:Y:S01]  /*0330*/  IMAD.WIDE R14, R23.reuse, 0x4, R8 ;  /* 0x00000004170e7825 */ /* 0x048fe200078e0208 */
[----:B------:R5:W-:Y:S02]  /*0340*/  STG.E desc[UR6][R12.64], RZ ;  /* 0x000000ff0c007986 */ /* 0x000be4000c101906 */
[----:B------:R-:W-:Y:S01]  /*0350*/  ISETP.NE.AND P0, PT, R20, RZ, PT ;  /* 0x000000ff1400720c */ /* 0x000fe20003f05270 */
[C---:B----4-:R-:W-:Y:S01]  /*0360*/  IMAD.WIDE R16, R23.reuse, 0x4, R10 ;  /* 0x0000000417107825 */ /* 0x050fe200078e020a */
[----:B------:R5:W-:Y:S03]  /*0370*/  STG.E desc[UR6][R14.64], R27 ;  /* 0x0000001b0e007986 */ /* 0x000be6000c101906 */
[C---:B-1----:R-:W-:Y:S01]  /*0380*/  IMAD.WIDE R18, R23.reuse, 0x4, R4 ;  /* 0x0000000417127825 */ /* 0x042fe200078e0204 */
[----:B------:R5:W-:Y:S03]  /*0390*/  STG.E desc[UR6][R16.64], RZ ;  /* 0x000000ff10007986 */ /* 0x000be6000c101906 */
[----:B0-----:R-:W-:Y:S01]  /*03a0*/  IMAD.WIDE R24, R23, 0x4, R2 ;  /* 0x0000000417187825 */ /* 0x001fe200078e0202 */
[----:B------:R5:W-:Y:S01]  /*03b0*/  STG.E desc[UR6][R18.64], R27 ;  /* 0x0000001b12007986 */ /* 0x000be2000c101906 */
[----:B------:R-:W-:-:S03]  /*03c0*/  IADD3 R23, PT, PT, R21, R23, RZ ;  /* 0x0000001715177210 */ /* 0x000fc60007ffe0ff */
[----:B------:R5:W-:Y:S01]  /*03d0*/  STG.E desc[UR6][R24.64], RZ ;  /* 0x000000ff18007986 */ /* 0x000be2000c101906 */
[----:B------:R-:W-:Y:S05]  /*03e0*/  @P0 BRA `(.L_x_7) ;  /* 0xfffffffc00c40947 */ /* 0x000fea000383ffff */
.L_x_6:
[----:B------:R-:W-:Y:S05]  /*03f0*/  BSYNC.RECONVERGENT B0 ;  /* 0x0000000000007941 */ /* 0x000fea0003800200 */
.L_x_5:
[----:B------:R-:W0:Y:S01]  /*0400*/  LDC.64 R4, c[0x0][0x388] ;  /* 0x0000e200ff047b82 */ /* 0x000e220000000a00 */
[----:B------:R-:W-:-:S07]  /*0410*/  ISETP.GE.U32.AND P0, PT, R0, 0x3, PT ;  /* 0x000000030000780c */ /* 0x000fce0003f06070 */
[----:B------:R-:W1:Y:S08]  /*0420*/  LDC.64 R6, c[0x0][0x3a0] ;  /* 0x0000e800ff067b82 */ /* 0x000e700000000a00 */
[----:B------:R-:W2:Y:S08]  /*0430*/  LDC.64 R8, c[0x0][0x3b0] ;  /* 0x0000ec00ff087b82 */ /* 0x000eb00000000a00 */
[----:B------:R-:W3:Y:S08]  /*0440*/  LDC.64 R10, c[0x0][0x390] ;  /* 0x0000e400ff0a7b82 */ /* 0x000ef00000000a00 */
[----:B------:R-:W4:Y:S01]  /*0450*/  LDC.64 R2, c[0x0][0x398] ;  /* 0x0000e600ff027b82 */ /* 0x000f220000000a00 */
[----:B------:R-:W-:Y:S05]  /*0460*/  @!P0 EXIT ;  /* 0x000000000000894d */ /* 0x000fea0003800000 */
.L_x_8:
[----:B-1---5:R-:W-:Y:S02]  /*0470*/  HFMA2 R25, -RZ, RZ, 1.875, 0 ;  /* 0x3f800000ff197431 */ /* 0x022fe400000001ff */
[----:B--2---:R-:W-:-:S04]  /*0480*/  IMAD.WIDE R14, R23, 0x4, R8 ;  /* 0x00000004170e7825 */ /* 0x004fc800078e0208 */
[C---:B---3--:R-:W-:Y:S01]  /*0490*/  IMAD.WIDE R16, R23.reuse, 0x4, R10 ;  /* 0x0000000417107825 */ /* 0x048fe200078e020a */
[----:B------:R2:W-:Y:S03]  /*04a0*/  STG.E desc[UR6][R14.64], RZ ;  /* 0x000000ff0e007986 */ /* 0x0005e6000c101906 */
[C---:B----4-:R-:W-:Y:S01]  /*04b0*/  IMAD.WIDE R26, R23.reuse, 0x4, R2 ;  /* 0x00000004171a7825 */ /* 0x050fe200078e0202 */
[----:B------:R3:W-:Y:S03]  /*04c0*/  STG.E desc[UR6][R16.64], R25 ;  /* 0x0000001910007986 */ /* 0x0007e6000c101906 */
[C---:B-1----:R-:W-:Y:S01]  /*04d0*/  IMAD.WIDE R28, R23.reuse, 0x4, R6 ;  /* 0x00000004171c7825 */ /* 0x042fe200078e0206 */
[----:B------:R1:W-:Y:S03]  /*04e0*/  STG.E desc[UR6][R26.64], RZ ;  /* 0x000000ff1a007986 */ /* 0x0003e6000c101906 */
[----:B0-----:R-:W-:Y:S01]  /*04f0*/  IMAD.WIDE R12, R23, 0x4, R4 ;  /* 0x00000004170c7825 */ /* 0x001fe200078e0204 */
[----:B------:R-:W-:Y:S01]  /*0500*/  STG.E desc[UR6][R28.64], R25 ;  /* 0x000000191c007986 */ /* 0x000fe2000c101906 */
[----:B------:R-:W-:-:S02]  /*0510*/  LEA R23, R21, R23, 0x2 ;  /* 0x0000001715177211 */ /* 0x000fc400078e10ff */
[----:B--2---:R-:W-:Y:S01]  /*0520*/  IMAD.WIDE R14, R21, 0x4, R14 ;  /* 0x00000004150e7825 */ /* 0x004fe200078e020e */
[----:B------:R0:W-:Y:S01]  /*0530*/  STG.E desc[UR6][R12.64], RZ ;  /* 0x000000ff0c007986 */ /* 0x0001e2000c101906 */
[----:B------:R-:W-:Y:S02]  /*0540*/  ISETP.GE.AND P0, PT, R23, UR4, PT ;  /* 0x0000000417007c0c */ /* 0x000fe4000bf06270 */
[C---:B---3--:R-:W-:Y:S01]  /*0550*/  IMAD.WIDE R16, R21.reuse, 0x4, R16 ;  /* 0x0000000415107825 */ /* 0x048fe200078e0210 */
[----:B------:R2:W-:Y:S03]  /*0560*/  STG.E desc[UR6][R14.64], RZ ;  /* 0x000000ff0e007986 */ /* 0x0005e6000c101906 */
[C---:B-1----:R-:W-:Y:S01]  /*0570*/  IMAD.WIDE R26, R21.reuse, 0x4, R26 ;  /* 0x00000004151a7825 */ /* 0x042fe200078e021a */
[----:B------:R1:W-:Y:S03]  /*0580*/  STG.E desc[UR6][R16.64], R25 ;  /* 0x0000001910007986 */ /* 0x0003e6000c101906 */
[C---:B------:R-:W-:Y:S01]  /*0590*/  IMAD.WIDE R18, R21.reuse, 0x4, R28 ;  /* 0x0000000415127825 */ /* 0x040fe200078e021c */
[----:B------:R3:W-:Y:S03]  /*05a0*/  STG.E desc[UR6][R26.64], RZ ;  /* 0x000000ff1a007986 */ /* 0x0007e6000c101906 */
[C---:B0-----:R-:W-:Y:S01]  /*05b0*/  IMAD.WIDE R12, R21.reuse, 0x4, R12 ;  /* 0x00000004150c7825 */ /* 0x041fe200078e020c */
[----:B------:R-:W-:Y:S03]  /*05c0*/  STG.E desc[UR6][R18.64], R25 ;  /* 0x0000001912007986 */ /* 0x000fe6000c101906 */
[C---:B--2---:R-:W-:Y:S01]  /*05d0*/  IMAD.WIDE R14, R21.reuse, 0x4, R14 ;  /* 0x00000004150e7825 */ /* 0x044fe200078e020e */
[----:B------:R0:W-:Y:S03]  /*05e0*/  STG.E desc[UR6][R12.64], RZ ;  /* 0x000000ff0c007986 */ /* 0x0001e6000c101906 */
[C---:B-1----:R-:W-:Y:S01]  /*05f0*/  IMAD.WIDE R16, R21.reuse, 0x4, R16 ;  /* 0x0000000415107825 */ /* 0x042fe200078e0210 */
[----:B------:R1:W-:Y:S03]  /*0600*/  STG.E desc[UR6][R14.64], RZ ;  /* 0x000000ff0e007986 */ /* 0x0003e6000c101906 */
[C---:B---3--:R-:W-:Y:S01]  /*0610*/  IMAD.WIDE R26, R21.reuse, 0x4, R26 ;  /* 0x00000004151a7825 */ /* 0x048fe200078e021a */
[----:B------:R2:W-:Y:S03]  /*0620*/  STG.E desc[UR6][R16.64], R25 ;  /* 0x0000001910007986 */ /* 0x0005e6000c101906 */
[C---:B------:R-:W-:Y:S01]  /*0630*/  IMAD.WIDE R28, R21.reuse, 0x4, R18 ;  /* 0x00000004151c7825 */ /* 0x040fe200078e0212 */
[----:B------:R3:W-:Y:S03]  /*0640*/  STG.E desc[UR6][R26.64], RZ ;  /* 0x000000ff1a007986 */ /* 0x0007e6000c101906 */
[C---:B0-----:R-:W-:Y:S01]  /*0650*/  IMAD.WIDE R12, R21.reuse, 0x4, R12 ;  /* 0x00000004150c7825 */ /* 0x041fe200078e020c */
[----:B------:R-:W-:Y:S03]  /*0660*/  STG.E desc[UR6][R28.64], R25 ;  /* 0x000000191c007986 */ /* 0x000fe6000c101906 */
[C---:B-1----:R-:W-:Y:S01]  /*0670*/  IMAD.WIDE R14, R21.reuse, 0x4, R14 ;  /* 0x00000004150e7825 */ /* 0x042fe200078e020e */
[----:B------:R0:W-:Y:S03]  /*0680*/  STG.E desc[UR6][R12.64], RZ ;  /* 0x000000ff0c007986 */ /* 0x0001e6000c101906 */
[C---:B--2---:R-:W-:Y:S01]  /*0690*/  IMAD.WIDE R16, R21.reuse, 0x4, R16 ;  /* 0x0000000415107825 */ /* 0x044fe200078e0210 */
[----:B------:R1:W-:Y:S03]  /*06a0*/  STG.E desc[UR6][R14.64], RZ ;  /* 0x000000ff0e007986 */ /* 0x0003e6000c101906 */
[C---:B---3--:R-:W-:Y:S01]  /*06b0*/  IMAD.WIDE R26, R21.reuse, 0x4, R26 ;  /* 0x00000004151a7825 */ /* 0x048fe200078e021a */
[----:B------:R1:W-:Y:S03]  /*06c0*/  STG.E desc[UR6][R16.64], R25 ;  /* 0x0000001910007986 */ /* 0x0003e6000c101906 */
[C---:B------:R-:W-:Y:S01]  /*06d0*/  IMAD.WIDE R18, R21.reuse, 0x4, R28 ;  /* 0x0000000415127825 */ /* 0x040fe200078e021c */
[----:B------:R1:W-:Y:S03]  /*06e0*/  STG.E desc[UR6][R26.64], RZ ;  /* 0x000000ff1a007986 */ /* 0x0003e6000c101906 */
[----:B0-----:R-:W-:Y:S01]  /*06f0*/  IMAD.WIDE R12, R21, 0x4, R12 ;  /* 0x00000004150c7825 */ /* 0x001fe200078e020c */
[----:B------:R1:W-:Y:S04]  /*0700*/  STG.E desc[UR6][R18.64], R25 ;  /* 0x0000001912007986 */ /* 0x0003e8000c101906 */
[----:B------:R1:W-:Y:S01]  /*0710*/  STG.E desc[UR6][R12.64], RZ ;  /* 0x000000ff0c007986 */ /* 0x0003e2000c101906 */
[----:B------:R-:W-:Y:S05]  /*0720*/  @!P0 BRA `(.L_x_8) ;  /* 0xfffffffc00508947 */ /* 0x000fea000383ffff */
[----:B------:R-:W-:Y:S05]  /*0730*/  EXIT ;  /* 0x000000000000794d */ /* 0x000fea0003800000 */
.L_x_9:
        /* <DEDUP_REMOVED lines=12> */
.L_x_104:


//--------------------- .text._Z8calcProbiPfS_S_S_Pi --------------------------
	.section	.text._Z8calcProbiPfS_S_S_Pi,"ax",@progbits
	.align	128
        .global         _Z8calcProbiPfS_S_S_Pi
        .type           _Z8calcProbiPfS_S_S_Pi,@function
        .size           _Z8calcProbiPfS_S_S_Pi,(.L_x_100 - _Z8calcProbiPfS_S_S_Pi)
        .other          _Z8calcProbiPfS_S_S_Pi,@"STO_CUDA_ENTRY STV_DEFAULT"
_Z8calcProbiPfS_S_S_Pi:
.text._Z8calcProbiPfS_S_S_Pi:
[----:B------:R-:W-:Y:S01]  /*0000*/  LDC R1, c[0x0][0x37c] ;  /* 0x0000df00ff017b82 */ /* 0x000fe20000000800 */
[----:B------:R-:W0:Y:S07]  /*0010*/  S2R R3, SR_TID.X ;  /* 0x0000000000037919 */ /* 0x000e2e0000002100 */
[----:B------:R-:W0:Y:S01]  /*0020*/  S2UR UR5, SR_CTAID.X ;  /* 0x00000000000579c3 */ /* 0x000e220000002500 */
[----:B------:R-:W1:Y:S07]  /*0030*/  LDCU UR4, c[0x0][0x380] ;  /* 0x00007000ff0477ac */ /* 0x000e6e0008000800 */
[----:B------:R-:W0:Y:S01]  /*0040*/  LDC R4, c[0x0][0x360] ;  /* 0x0000d800ff047b82 */ /* 0x000e220000000800 */
[----:B-1----:R-:W-:Y:S01]  /*0050*/  UIMAD UR4, UR4, UR4, URZ ;  /* 0x00000004040472a4 */ /* 0x002fe2000f8e02ff */
[----:B0-----:R-:W-:-:S05]  /*0060*/  IMAD R3, R4, UR5, R3 ;  /* 0x0000000504037c24 */ /* 0x001fca000f8e0203 */
[----:B------:R-:W-:-:S13]  /*0070*/  ISETP.GE.AND P0, PT, R3, UR4, PT ;  /* 0x0000000403007c0c */ /* 0x000fda000bf06270 */
[----:B------:R-:W-:Y:S05]  /*0080*/  @P0 EXIT ;  /* 0x000000000000094d */ /* 0x000fea0003800000 */
[----:B------:R-:W0:Y:S01]  /*0090*/  LDC R2, c[0x0][0x380] ;  /* 0x0000e000ff027b82 */ /* 0x000e220000000800 */
[----:B------:R-:W1:Y:S01]  /*00a0*/  LDCU UR5, c[0x0][0x370] ;  /* 0x00006e00ff0577ac */ /* 0x000e620008000800 */
[----:B------:R-:W2:Y:S06]  /*00b0*/  LDCU.64 UR6, c[0x0][0x358] ;  /* 0x00006b00ff0677ac */ /* 0x000eac0008000a00 */
[----:B------:R-:W3:Y:S08]  /*00c0*/  LDC.64 R14, c[0x0][0x388] ;  /* 0x0000e200ff0e7b82 */ /* 0x000ef00000000a00 */
[----:B------:R-:W4:Y:S01]  /*00d0*/  LDC.64 R12, c[0x0][0x3a0] ;  /* 0x0000e800ff0c7b82 */ /* 0x000f220000000a00 */
[----:B-1----:R-:W-:-:S07]  /*00e0*/  IMAD R4, R4, UR5, RZ ;  /* 0x0000000504047c24 */ /* 0x002fce000f8e02ff */
[----:B------:R-:W1:Y:S08]  /*00f0*/  LDC.64 R10, c[0x0][0x390] ;  /* 0x0000e400ff0a7b82 */ /* 0x000e700000000a00 */
[----:B------:R-:W0:Y:S08]  /*0100*/  LDC.64 R8, c[0x0][0x398] ;  /* 0x0000e600ff087b82 */ /* 0x000e300000000a00 */
[----:B--2---:R-:W0:Y:S02]  /*0110*/  LDC.64 R6, c[0x0][0x3a8] ;  /* 0x0000ea00ff067b82 */ /* 0x004e240000000a00 */
.L_x_26:
[----:B0-2---:R-:W-:-:S04]  /*0120*/  IABS R5, R2 ;  /* 0x0000000200057213 */ /* 0x005fc80000000000 */
[----:B------:R-:W0:Y:S08]  /*0130*/  I2F.RP R0, R5 ;  /* 0x0000000500007306 */ /* 0x000e300000209400 */
[----:B0-----:R-:W0:Y:S02]  /*0140*/  MUFU.RCP R0, R0 ;  /* 0x0000000000007308 */ /* 0x001e240000001000 */
[----:B0-----:R-:W-:-:S06]  /*0150*/  VIADD R16, R0, 0xffffffe ;  /* 0x0ffffffe00107836 */ /* 0x001fcc0000000000 */
[----:B------:R0:W2:Y:S02]  /*0160*/  F2I.FTZ.U32.TRUNC.NTZ R17, R16 ;  /* 0x0000001000117305 */ /* 0x0000a4000021f000 */
[----:B0-----:R-:W-:Y:S02]  /*0170*/  IMAD.MOV.U32 R16, RZ, RZ, RZ ;  /* 0x000000ffff107224 */ /* 0x001fe400078e00ff */
[----:B--2---:R-:W-:-:S04]  /*0180*/  IMAD.MOV R18, RZ, RZ, -R17 ;  /* 0x000000ffff127224 */ /* 0x004fc800078e0a11 */
[----:B------:R-:W-:Y:S01]  /*0190*/  IMAD R19, R18, R5, RZ ;  /* 0x0000000512137224 */ /* 0x000fe200078e02ff */
[----:B------:R-:W-:-:S03]  /*01a0*/  IABS R18, R3 ;  /* 0x0000000300127213 */ /* 0x000fc60000000000 */
[----:B------:R-:W-:-:S06]  /*01b0*/  IMAD.HI.U32 R17, R17, R19, R16 ;  /* 0x0000001311117227 */ /* 0x000fcc00078e0010 */
[----:B------:R-:W-:-:S04]  /*01c0*/  IMAD.HI.U32 R17, R17, R18, RZ ;  /* 0x0000001211117227 */ /* 0x000fc800078e00ff */
[----:B------:R-:W-:-:S04]  /*01d0*/  IMAD.MOV R0, RZ, RZ, -R17 ;  /* 0x000000ffff007224 */ /* 0x000fc800078e0a11 */
[----:B------:R-:W-:-:S05]  /*01e0*/  IMAD R0, R5, R0, R18 ;  /* 0x0000000005007224 */ /* 0x000fca00078e0212 */
[----:B------:R-:W-:-:S13]  /*01f0*/  ISETP.GT.U32.AND P1, PT, R5, R0, PT ;  /* 0x000000000500720c */ /* 0x000fda0003f24070 */
[----:B------:R-:W-:Y:S02]  /*0200*/  @!P1 IMAD.IADD R0, R0, 0x1, -R5 ;  /* 0x0000000100009824 */ /* 0x000fe400078e0a05 */
[----:B------:R-:W-:Y:S01]  /*0210*/  @!P1 VIADD R17, R17, 0x1 ;  /* 0x0000000111119836 */ /* 0x000fe20000000000 */
[----:B------:R-:W-:Y:S02]  /*0220*/  ISETP.NE.AND P1, PT, R2, RZ, PT ;  /* 0x000000ff0200720c */ /* 0x000fe40003f25270 */
[----:B------:R-:W-:Y:S02]  /*0230*/  ISETP.GE.U32.AND P0, PT, R0, R5, PT ;  /* 0x000000050000720c */ /* 0x000fe40003f06070 */
[----:B------:R-:W-:-:S04]  /*0240*/  LOP3.LUT R0, R3, R2, RZ, 0x3c, !PT ;  /* 0x0000000203007212 */ /* 0x000fc800078e3cff */
[----:B------:R-:W-:-:S07]  /*0250*/  ISETP.GE.AND P2, PT, R0, RZ, PT ;  /* 0x000000ff0000720c */ /* 0x000fce0003f46270 */
[----:B------:R-:W-:-:S06]  /*0260*/  @P0 VIADD R17, R17, 0x1 ;  /* 0x0000000111110836 */ /* 0x000fcc0000000000 */
[----:B------:R-:W-:Y:S01]  /*0270*/  @!P2 IMAD.MOV R17, RZ, RZ, -R17 ;  /* 0x000000ffff11a224 */ /* 0x000fe200078e0a11 */
[----:B------:R-:W-:-:S05]  /*0280*/  @!P1 LOP3.LUT R17, RZ, R2, RZ, 0x33, !PT ;  /* 0x00000002ff119212 */ /* 0x000fca00078e33ff */
[----:B----4-:R-:W-:-:S05]  /*0290*/  IMAD.WIDE R16, R17, 0x4, R12 ;  /* 0x0000000411107825 */ /* 0x010fca00078e020c */
[----:B------:R-:W2:Y:S01]  /*02a0*/  LDG.E R5, desc[UR6][R16.64] ;  /* 0x0000000610057981 */ /* 0x000ea2000c1e1900 */
[----:B------:R-:W-:Y:S01]  /*02b0*/  BSSY.RECONVERGENT B0, `(.L_x_10) ;  /* 0x0000077000007945 */ /* 0x000fe20003800200 */
[----:B--2---:R-:W-:-:S13]  /*02c0*/  FSETP.NEU.AND P0, PT, R5, RZ, PT ;  /* 0x000000ff0500720b */ /* 0x004fda0003f0d000 */
[----:B------:R-:W-:Y:S05]  /*02d0*/  @!P0 BRA `(.L_x_11) ;  /* 0x0000000400c48947 */ /* 0x000fea0003800000 */
[----:B-1----:R-:W-:-:S06]  /*02e0*/  IMAD.WIDE R18, R3, 0x4, R10 ;  /* 0x0000000403127825 */ /* 0x002fcc00078e020a */
[----:B------:R-:W2:Y:S01]  /*02f0*/  LDG.E R18, desc[UR6][R18.64] ;  /* 0x0000000612127981 */ /* 0x000ea2000c1e1900 */
[----:B------:R-:W-:Y:S01]  /*0300*/  BSSY.RECONVERGENT B1, `(.L_x_12) ;  /* 0x000000e000017945 */ /* 0x000fe20003800200 */
[----:B--2---:R-:W-:Y:S01]  /*0310*/  FSETP.NEU.AND P0, PT, R18, RZ, PT ;  /* 0x000000ff1200720b */ /* 0x004fe20003f0d000 */
[----:B------:R0:W1:-:S12]  /*0320*/  F2F.F64.F32 R16, R18 ;  /* 0x0000001200107310 */ /* 0x0000580000201800 */
[----:B------:R-:W-:Y:S01]  /*0330*/  @!P0 CS2R R20, SRZ ;  /* 0x0000000000148805 */ /* 0x000fe2000001ff00 */
[----:B0-----:R-:W-:Y:S06]  /*0340*/  @!P0 BRA `(.L_x_13) ;  /* 0x0000000000248947 */ /* 0x001fec0003800000 */
[----:B-1----:R-:W-:Y:S01]  /*0350*/  DADD R42, -RZ, |R16| ;  /* 0x00000000ff2a7229 */ /* 0x002fe20000000510 */
[----:B------:R-:W-:Y:S01]  /*0360*/  ISETP.GE.AND P0, PT, R17, RZ, PT ;  /* 0x000000ff1100720c */ /* 0x000fe20003f06270 */
[----:B------:R-:W-:Y:S01]  /*0370*/  IMAD.MOV.U32 R40, RZ, RZ, 0x66666666 ;  /* 0x66666666ff287424 */ /* 0x000fe200078e00ff */
[----:B------:R-:W-:Y:S01]  /*0380*/  MOV R0, 0x3c0 ;  /* 0x000003c000007802 */ /* 0x000fe20000000f00 */
[----:B------:R-:W-:-:S06]  /*0390*/  IMAD.MOV.U32 R41, RZ, RZ, 0x40146666 ;  /* 0x40146666ff297424 */ /* 0x000fcc00078e00ff */
[----:B------:R-:W-:-:S07]  /*03a0*/  IMAD.MOV.U32 R26, RZ, RZ, R42 ;  /* 0x000000ffff1a7224 */ /* 0x000fce00078e002a */
[----:B---3--:R-:W-:Y:S05]  /*03b0*/  CALL.REL.NOINC `($_Z8calcProbiPfS_S_S_Pi$__internal_accurate_pow) ;  /* 0x0000000c00f47944 */ /* 0x008fea0003c00000 */
[----:B------:R-:W-:Y:S02]  /*03c0*/  FSEL R20, R22, RZ, P0 ;  /* 0x000000ff16147208 */ /* 0x000fe40000000000 */
[----:B------:R-:W-:-:S07]  /*03d0*/  FSEL R21, R28, -QNAN , P0 ;  /* 0xfff800001c157808 */ /* 0x000fce0000000000 */
.L_x_13:
[----:B------:R-:W-:Y:S05]  /*03e0*/  BSYNC.RECONVERGENT B1 ;  /* 0x0000000000017941 */ /* 0x000fea0003800200 */
.L_x_12:
[----:B------:R-:W-:-:S06]  /*03f0*/  IMAD.WIDE R24, R3, 0x4, R8 ;  /* 0x0000000403187825 */ /* 0x000fcc00078e0208 */
[----:B------:R-:W2:Y:S01]  /*0400*/  LDG.E R25, desc[UR6][R24.64] ;  /* 0x0000000618197981 */ /* 0x000ea2000c1e1900 */
[----:B------:R-:W-:Y:S01]  /*0410*/  IMAD.MOV.U32 R26, RZ, RZ, 0x66666666 ;  /* 0x66666666ff1a7424 */ /* 0x000fe200078e00ff */
[----:B------:R-:W-:Y:S01]  /*0420*/  BSSY.RECONVERGENT B1, `(.L_x_14) ;  /* 0x0000010000017945 */ /* 0x000fe20003800200 */
[----:B------:R-:W-:Y:S01]  /*0430*/  IMAD.MOV.U32 R27, RZ, RZ, 0x40146666 ;  /* 0x40146666ff1b7424 */ /* 0x000fe200078e00ff */
[----:B------:R-:W-:-:S05]  /*0440*/  FSETP.NEU.AND P0, PT, R18, 1, PT ;  /* 0x3f8000001200780b */ /* 0x000fca0003f0d000 */
[----:B-1----:R-:W-:-:S10]  /*0450*/  DADD R22, R16, R26 ;  /* 0x0000000010167229 */ /* 0x002fd4000000001a */
[----:B------:R-:W-:-:S04]  /*0460*/  LOP3.LUT R22, R23, 0x7ff00000, RZ, 0xc0, !PT ;  /* 0x7ff0000017167812 */ /* 0x000fc800078ec0ff */
[----:B------:R-:W-:Y:S01]  /*0470*/  ISETP.NE.AND P2, PT, R22, 0x7ff00000, PT ;  /* 0x7ff000001600780c */ /* 0x000fe20003f45270 */
[----:B--2---:R-:W-:-:S05]  /*0480*/  VIADD R0, R25, 0x1800000 ;  /* 0x0180000019007836 */ /* 0x004fca0000000000 */
[----:B------:R-:W-:-:S04]  /*0490*/  LOP3.LUT R0, R0, 0x7f800000, RZ, 0xc0, !PT ;  /* 0x7f80000000007812 */ /* 0x000fc800078ec0ff */
[----:B------:R-:W-:-:S03]  /*04a0*/  ISETP.GT.U32.AND P1, PT, R0, 0x1ffffff, PT ;  /* 0x01ffffff0000780c */ /* 0x000fc60003f24070 */
[----:B------:R-:W-:Y:S10]  /*04b0*/  @P2 BRA `(.L_x_15) ;  /* 0x0000000000182947 */ /* 0x000ff40003800000 */
[----:B------:R-:W-:-:S13]  /*04c0*/  FSETP.NAN.AND P2, PT, R18, R18, PT ;  /* 0x000000121200720b */ /* 0x000fda0003f48000 */
[----:B------:R-:W-:Y:S01]  /*04d0*/  @P2 DADD R20, R16, R26 ;  /* 0x0000000010142229 */ /* 0x000fe2000000001a */
[----:B------:R-:W-:Y:S10]  /*04e0*/  @P2 BRA `(.L_x_15) ;  /* 0x00000000000c2947 */ /* 0x000ff40003800000 */
[----:B------:R-:W-:-:S14]  /*04f0*/  DSETP.NEU.AND P2, PT, |R16|, +INF , PT ;  /* 0x7ff000001000742a */ /* 0x000fdc0003f4d200 */
[----:B------:R-:W-:Y:S02]  /*0500*/  @!P2 IMAD.MOV.U32 R20, RZ, RZ, 0x0 ;  /* 0x00000000ff14a424 */ /* 0x000fe400078e00ff */
[----:B------:R-:W-:-:S07]  /*0510*/  @!P2 IMAD.MOV.U32 R21, RZ, RZ, 0x7ff00000 ;  /* 0x7ff00000ff15a424 */ /* 0x000fce00078e00ff */
.L_x_15:
[----:B------:R-:W-:Y:S05]  /*0520*/  BSYNC.RECONVERGENT B1 ;  /* 0x0000000000017941 */ /* 0x000fea0003800200 */
.L_x_14:
[----:B------:R-:W-:Y:S01]  /*0530*/  BSSY.RECONVERGENT B1, `(.L_x_16) ;  /* 0x000000c000017945 */ /* 0x000fe20003800200 */
[----:B------:R-:W-:Y:S02]  /*0540*/  FSEL R16, R20, RZ, P0 ;  /* 0x000000ff14107208 */ /* 0x000fe40000000000 */
[----:B------:R-:W-:Y:S01]  /*0550*/  FSEL R17, R21, 1.875, P0 ;  /* 0x3ff0000015117808 */ /* 0x000fe20000000000 */
[----:B------:R-:W-:Y:S06]  /*0560*/  @P1 BRA `(.L_x_17) ;  /* 0x0000000000101947 */ /* 0x000fec0003800000 */
[----:B------:R-:W-:-:S07]  /*0570*/  MOV R20, 0x590 ;  /* 0x0000059000147802 */ /* 0x000fce0000000f00 */
[----:B---3--:R-:W-:Y:S05]  /*0580*/  CALL.REL.NOINC `($__internal_1_$__cuda_sm20_rcp_rn_f32_slowpath) ;  /* 0x0000000800ac7944 */ /* 0x008fea0003c00000 */
[----:B------:R-:W-:Y:S01]  /*0590*/  IMAD.MOV.U32 R42, RZ, RZ, R19 ;  /* 0x000000ffff2a7224 */ /* 0x000fe200078e0013 */
[----:B------:R-:W-:Y:S06]  /*05a0*/  BRA `(.L_x_18) ;  /* 0x0000000000107947 */ /* 0x000fec0003800000 */
.L_x_17:
[----:B------:R-:W0:Y:S02]  /*05b0*/  MUFU.RCP R42, R25 ;  /* 0x00000019002a7308 */ /* 0x000e240000001000 */
[----:B0-----:R-:W-:-:S04]  /*05c0*/  FFMA R0, R25, R42, -1 ;  /* 0xbf80000019007423 */ /* 0x001fc8000000002a */
[----:B------:R-:W-:-:S04]  /*05d0*/  FADD.FTZ R19, -R0, -RZ ;  /* 0x800000ff00137221 */ /* 0x000fc80000010100 */
[----:B------:R-:W-:-:S07]  /*05e0*/  FFMA R42, R42, R19, R42 ;  /* 0x000000132a2a7223 */ /* 0x000fce000000002a */
.L_x_18:
[----:B------:R-:W-:Y:S05]  /*05f0*/  BSYNC.RECONVERGENT B1 ;  /* 0x0000000000017941 */ /* 0x000fea0003800200 */
.L_x_16:
[----:B------:R-:W-:Y:S01]  /*0600*/  FSETP.NEU.AND P0, PT, R42, RZ, PT ;  /* 0x000000ff2a00720b */ /* 0x000fe20003f0d000 */
[----:B------:R0:W1:Y:S01]  /*0610*/  F2F.F64.F32 R18, R42 ;  /* 0x0000002a00127310 */ /* 0x0000620000201800 */
[----:B------:R-:W-:Y:S11]  /*0620*/  BSSY.RECONVERGENT B1, `(.L_x_19) ;  /* 0x000000d000017945 */ /* 0x000ff60003800200 */
[----:B------:R-:W-:Y:S01]  /*0630*/  @!P0 CS2R R22, SRZ ;  /* 0x0000000000168805 */ /* 0x000fe2000001ff00 */
[----:B0-----:R-:W-:Y:S06]  /*0640*/  @!P0 BRA `(.L_x_20) ;  /* 0x0000000000288947 */ /* 0x001fec0003800000 */
[----:B-1----:R-:W-:Y:S01]  /*0650*/  DADD R20, -RZ, |R18| ;  /* 0x00000000ff147229 */ /* 0x002fe20000000512 */
[----:B------:R-:W-:Y:S01]  /*0660*/  ISETP.GE.AND P0, PT, R19, RZ, PT ;  /* 0x000000ff1300720c */ /* 0x000fe20003f06270 */
[----:B------:R-:W-:Y:S01]  /*0670*/  IMAD.MOV.U32 R40, RZ, RZ, 0x33333333 ;  /* 0x33333333ff287424 */ /* 0x000fe200078e00ff */
[----:B------:R-:W-:Y:S01]  /*0680*/  MOV R0, 0x6d0 ;  /* 0x000006d000007802 */ /* 0x000fe20000000f00 */
[----:B------:R-:W-:-:S06]  /*0690*/  IMAD.MOV.U32 R41, RZ, RZ, 0x3fc33333 ;  /* 0x3fc33333ff297424 */ /* 0x000fcc00078e00ff */
[----:B------:R-:W-:Y:S02]  /*06a0*/  IMAD.MOV.U32 R26, RZ, RZ, R20 ;  /* 0x000000ffff1a7224 */ /* 0x000fe400078e0014 */
[----:B------:R-:W-:-:S07]  /*06b0*/  IMAD.MOV.U32 R43, RZ, RZ, R21 ;  /* 0x000000ffff2b7224 */ /* 0x000fce00078e0015 */
[----:B---3--:R-:W-:Y:S05]  /*06c0*/  CALL.REL.NOINC `($_Z8calcProbiPfS_S_S_Pi$__internal_accurate_pow) ;  /* 0x0000000c00307944 */ /* 0x008fea0003c00000 */
[----:B------:R-:W-:Y:S02]  /*06d0*/  FSEL R22, R22, RZ, P0 ;  /* 0x000000ff16167208 */ /* 0x000fe40000000000 */
[----:B------:R-:W-:-:S07]  /*06e0*/  FSEL R23, R28, -QNAN , P0 ;  /* 0xfff800001c177808 */ /* 0x000fce0000000000 */
.L_x_20:
[----:B------:R-:W-:Y:S05]  /*06f0*/  BSYNC.RECONVERGENT B1 ;  /* 0x0000000000017941 */ /* 0x000fea0003800200 */
.L_x_19:
[----:B------:R-:W-:-:S06]  /*0700*/  IMAD.WIDE R26, R3, 0x4, R6 ;  /* 0x00000004031a7825 */ /* 0x000fcc00078e0206 */
[----:B------:R0:W5:Y:S01]  /*0710*/  LDG.E R26, desc[UR6][R26.64] ;  /* 0x000000061a1a7981 */ /* 0x000162000c1e1900 */
[----:B------:R-:W2:Y:S01]  /*0720*/  F2F.F64.F32 R20, R5 ;  /* 0x0000000500147310 */ /* 0x000ea20000201800 */
[----:B------:R-:W-:Y:S01]  /*0730*/  IMAD.MOV.U32 R32, RZ, RZ, 0x33333333 ;  /* 0x33333333ff207424 */ /* 0x000fe200078e00ff */
[----:B------:R-:W-:Y:S01]  /*0740*/  BSSY.RECONVERGENT B1, `(.L_x_21) ;  /* 0x0000012000017945 */ /* 0x000fe20003800200 */
[----:B------:R-:W-:Y:S01]  /*0750*/  IMAD.MOV.U32 R33, RZ, RZ, 0x3fc33333 ;  /* 0x3fc33333ff217424 */ /* 0x000fe200078e00ff */
[----:B------:R-:W-:Y:S01]  /*0760*/  FSETP.NEU.AND P1, PT, R42, 1, PT ;  /* 0x3f8000002a00780b */ /* 0x000fe20003f2d000 */
[----:B------:R-:W-:-:S04]  /*0770*/  IMAD.MOV.U32 R28, RZ, RZ, 0x1 ;  /* 0x00000001ff1c7424 */ /* 0x000fc800078e00ff */
[----:B-1----:R-:W-:Y:S01]  /*0780*/  DADD R24, R18, R32 ;  /* 0x0000000012187229 */ /* 0x002fe20000000020 */
[----:B--2---:R-:W1:Y:S09]  /*0790*/  MUFU.RCP64H R29, R21 ;  /* 0x00000015001d7308 */ /* 0x004e720000001800 */
[----:B------:R-:W-:-:S04]  /*07a0*/  LOP3.LUT R24, R25, 0x7ff00000, RZ, 0xc0, !PT ;  /* 0x7ff0000019187812 */ /* 0x000fc800078ec0ff */
[----:B------:R-:W-:Y:S01]  /*07b0*/  ISETP.NE.AND P0, PT, R24, 0x7ff00000, PT ;  /* 0x7ff000001800780c */ /* 0x000fe20003f05270 */
[----:B-1----:R-:W-:-:S08]  /*07c0*/  DFMA R30, -R20, R28, 1 ;  /* 0x3ff00000141e742b */ /* 0x002fd0000000011c */
[----:B------:R-:W-:-:S08]  /*07d0*/  DFMA R30, R30, R30, R30 ;  /* 0x0000001e1e1e722b */ /* 0x000fd0000000001e */
[----:B------:R-:W-:Y:S01]  /*07e0*/  DFMA R30, R28, R30, R28 ;  /* 0x0000001e1c1e722b */ /* 0x000fe2000000001c */
[----:B0-----:R-:W-:Y:S10]  /*07f0*/  @P0 BRA `(.L_x_22) ;  /* 0x0000000000180947 */ /* 0x001ff40003800000 */
[----:B------:R-:W-:-:S13]  /*0800*/  FSETP.NAN.AND P0, PT, R42, R42, PT ;  /* 0x0000002a2a00720b */ /* 0x000fda0003f08000 */
[----:B------:R-:W-:Y:S01]  /*0810*/  @P0 DADD R22, R18, R32 ;  /* 0x0000000012160229 */ /* 0x000fe20000000020 */
[----:B------:R-:W-:Y:S10]  /*0820*/  @P0 BRA `(.L_x_22) ;  /* 0x00000000000c0947 */ /* 0x000ff40003800000 */
[----:B------:R-:W-:-:S14]  /*0830*/  DSETP.NEU.AND P0, PT, |R18|, +INF , PT ;  /* 0x7ff000001200742a */ /* 0x000fdc0003f0d200 */
[----:B------:R-:W-:Y:S02]  /*0840*/  @!P0 IMAD.MOV.U32 R22, RZ, RZ, 0x0 ;  /* 0x00000000ff168424 */ /* 0x000fe400078e00ff */
[----:B------:R-:W-:-:S07]  /*0850*/  @!P0 IMAD.MOV.U32 R23, RZ, RZ, 0x7ff00000 ;  /* 0x7ff00000ff178424 */ /* 0x000fce00078e00ff */
.L_x_22:
[----:B------:R-:W-:Y:S05]  /*0860*/  BSYNC.RECONVERGENT B1 ;  /* 0x0000000000017941 */ /* 0x000fea0003800200 */
.L_x_21:
[----:B-----5:R-:W0:Y:S01]  /*0870*/  I2F.F64 R18, R26 ;  /* 0x0000001a00127312 */ /* 0x020e220000201c00 */
[----:B------:R-:W-:Y:S01]  /*0880*/  FSEL R24, R22, RZ, P1 ;  /* 0x000000ff16187208 */ /* 0x000fe20000800000 */
[----:B------:R-:W-:Y:S01]  /*0890*/  BSSY.RECONVERGENT B1, `(.L_x_23) ;  /* 0x0000011000017945 */ /* 0x000fe20003800200 */
[----:B------:R-:W-:Y:S01]  /*08a0*/  FSEL R25, R23, 1.875, P1 ;  /* 0x3ff0000017197808 */ /* 0x000fe20000800000 */
[----:B------:R-:W-:-:S05]  /*08b0*/  DFMA R22, -R20, R30, 1 ;  /* 0x3ff000001416742b */ /* 0x000fca000000011e */
[----:B------:R-:W-:-:S03]  /*08c0*/  DMUL R16, R16, R24 ;  /* 0x0000001810107228 */ /* 0x000fc60000000000 */
[----:B------:R-:W-:-:S05]  /*08d0*/  DFMA R22, R30, R22, R30 ;  /* 0x000000161e16722b */ /* 0x000fca000000001e */
[----:B0-----:R-:W-:-:S08]  /*08e0*/  DMUL R24, R16, R18 ;  /* 0x0000001210187228 */ /* 0x001fd00000000000 */
[----:B------:R-:W-:Y:S02]  /*08f0*/  DMUL R16, R24, R22 ;  /* 0x0000001618107228 */ /* 0x000fe40000000000 */
[----:B------:R-:W-:-:S06]  /*0900*/  FSETP.GEU.AND P1, PT, |R25|, 6.5827683646048100446e-37, PT ;  /* 0x036000001900780b */ /* 0x000fcc0003f2e200 */
[----:B------:R-:W-:-:S08]  /*0910*/  DFMA R18, -R20, R16, R24 ;  /* 0x000000101412722b */ /* 0x000fd00000000118 */
[----:B------:R-:W-:-:S10]  /*0920*/  DFMA R16, R22, R18, R16 ;  /* 0x000000121610722b */ /* 0x000fd40000000010 */
[----:B------:R-:W-:-:S05]  /*0930*/  FFMA R0, RZ, R21, R17 ;  /* 0x00000015ff007223 */ /* 0x000fca0000000011 */
[----:B------:R-:W-:-:S13]  /*0940*/  FSETP.GT.AND P0, PT, |R0|, 1.469367938527859385e-39, PT ;  /* 0x001000000000780b */ /* 0x000fda0003f04200 */
[----:B------:R-:W-:Y:S05]  /*0950*/  @P0 BRA P1, `(.L_x_24) ;  /* 0x0000000000100947 */ /* 0x000fea0000800000 */
[----:B------:R-:W-:-:S07]  /*0960*/  MOV R0, 0x980 ;  /* 0x0000098000007802 */ /* 0x000fce0000000f00 */
[----:B---3--:R-:W-:Y:S05]  /*0970*/  CALL.REL.NOINC `($__internal_0_$__cuda_sm20_div_rn_f64_full) ;  /* 0x00000000003c7944 */ /* 0x008fea0003c00000 */
[----:B------:R-:W-:Y:S02]  /*0980*/  IMAD.MOV.U32 R16, RZ, RZ, R26 ;  /* 0x000000ffff107224 */ /* 0x000fe400078e001a */
[----:B------:R-:W-:-:S07]  /*0990*/  IMAD.MOV.U32 R17, RZ, RZ, R27 ;  /* 0x000000ffff117224 */ /* 0x000fce00078e001b */
.L_x_24:
[----:B------:R-:W-:Y:S05]  /*09a0*/  BSYNC.RECONVERGENT B1 ;  /* 0x0000000000017941 */ /* 0x000fea0003800200 */
.L_x_23:
[----:B------:R-:W0:Y:S01]  /*09b0*/  F2F.F32.F64 R17, R16 ;  /* 0x0000001000117310 */ /* 0x000e220000301000 */
[----:B---3--:R-:W-:-:S05]  /*09c0*/  IMAD.WIDE R18, R3, 0x4, R14 ;  /* 0x0000000403127825 */ /* 0x008fca00078e020e */
[----:B0-----:R0:W-:Y:S01]  /*09d0*/  STG.E desc[UR6][R18.64], R17 ;  /* 0x0000001112007986 */ /* 0x0011e2000c101906 */
[----:B------:R-:W-:Y:S05]  /*09e0*/  BRA `(.L_x_25) ;  /* 0x00000000000c7947 */ /* 0x000fea0003800000 */
.L_x_11:
[----:B------:R-:W-:Y:S02]  /*09f0*/  IMAD.MOV.U32 R5, RZ, RZ, -0x40800000 ;  /* 0xbf800000ff057424 */ /* 0x000fe400078e00ff */
[----:B---3--:R-:W-:-:S05]  /*0a00*/  IMAD.WIDE R16, R3, 0x4, R14 ;  /* 0x0000000403107825 */ /* 0x008fca00078e020e */
[----:B------:R2:W-:Y:S02]  /*0a10*/  STG.E desc[UR6][R16.64], R5 ;  /* 0x0000000510007986 */ /* 0x0005e4000c101906 */
.L_x_25:
[----:B------:R-:W-:Y:S05]  /*0a20*/  BSYNC.RECONVERGENT B0 ;  /* 0x0000000000007941 */ /* 0x000fea0003800200 */
.L_x_10:
[----:B------:R-:W-:-:S05]  /*0a30*/  IMAD.IADD R3, R4, 0x1, R3 ;  /* 0x0000000104037824 */ /* 0x000fca00078e0203 */
[----:B------:R-:W-:-:S13]  /*0a40*/  ISETP.GE.AND P0, PT, R3, UR4, PT ;  /* 0x0000000403007c0c */ /* 0x000fda000bf06270 */
[----:B------:R-:W-:Y:S05]  /*0a50*/  @!P0 BRA `(.L_x_26) ;  /* 0xfffffff400b08947 */ /* 0x000fea000383ffff */
[----:B------:R-:W-:Y:S05]  /*0a60*/  EXIT ;  /* 0x000000000000794d */ /* 0x000fea0003800000 */
        .weak           $__internal_0_$__cuda_sm20_div_rn_f64_full
        .type           $__internal_0_$__cuda_sm20_div_rn_f64_full,@function
        .size           $__internal_0_$__cuda_sm20_div_rn_f64_full,($__internal_1_$__cuda_sm20_rcp_rn_f32_slowpath - $__internal_0_$__cuda_sm20_div_rn_f64_full)
$__internal_0_$__cuda_sm20_div_rn_f64_full:
[C---:B------:R-:W-:Y:S01]  /*0a70*/  FSETP.GEU.AND P0, PT, |R21|.reuse, 1.469367938527859385e-39, PT ;  /* 0x001000001500780b */ /* 0x040fe20003f0e200 */
[----:B------:R-:W-:Y:S01]  /*0a80*/  IMAD.MOV.U32 R19, RZ, RZ, R25 ;  /* 0x000000ffff137224 */ /* 0x000fe200078e0019 */
[C---:B------:R-:W-:Y:S01]  /*0a90*/  LOP3.LUT R16, R21.reuse, 0x800fffff, RZ, 0xc0, !PT ;  /* 0x800fffff15107812 */ /* 0x040fe200078ec0ff */
[----:B------:R-:W-:Y:S01]  /*0aa0*/  IMAD.MOV.U32 R22, RZ, RZ, 0x1 ;  /* 0x00000001ff167424 */ /* 0x000fe200078e00ff */
[----:B------:R-:W-:Y:S01]  /*0ab0*/  LOP3.LUT R32, R21, 0x7ff00000, RZ, 0xc0, !PT ;  /* 0x7ff0000015207812 */ /* 0x000fe200078ec0ff */
[----:B------:R-:W-:Y:S01]  /*0ac0*/  IMAD.MOV.U32 R18, RZ, RZ, R24 ;  /* 0x000000ffff127224 */ /* 0x000fe200078e0018 */
[----:B------:R-:W-:Y:S01]  /*0ad0*/  LOP3.LUT R17, R16, 0x3ff00000, RZ, 0xfc, !PT ;  /* 0x3ff0000010117812 */ /* 0x000fe200078efcff */
[----:B------:R-:W-:Y:S01]  /*0ae0*/  IMAD.MOV.U32 R16, RZ, RZ, R20 ;  /* 0x000000ffff107224 */ /* 0x000fe200078e0014 */
[C---:B------:R-:W-:Y:S01]  /*0af0*/  FSETP.GEU.AND P2, PT, |R19|.reuse, 1.469367938527859385e-39, PT ;  /* 0x001000001300780b */ /* 0x040fe20003f4e200 */
[----:B------:R-:W-:Y:S01]  /*0b00*/  BSSY.RECONVERGENT B2, `(.L_x_27) ;  /* 0x0000050000027945 */ /* 0x000fe20003800200 */
[----:B------:R-:W-:-:S03]  /*0b10*/  LOP3.LUT R5, R19, 0x7ff00000, RZ, 0xc0, !PT ;  /* 0x7ff0000013057812 */ /* 0x000fc600078ec0ff */
[----:B------:R-:W-:Y:S01]  /*0b20*/  @!P0 DMUL R16, R20, 8.98846567431157953865e+307 ;  /* 0x7fe0000014108828 */ /* 0x000fe20000000000 */
[----:B------:R-:W-:Y:S01]  /*0b30*/  ISETP.GE.U32.AND P1, PT, R5, R32, PT ;  /* 0x000000200500720c */ /* 0x000fe20003f26070 */
[----:B------:R-:W-:-:S04]  /*0b40*/  IMAD.MOV.U32 R33, RZ, RZ, R5 ;  /* 0x000000ffff217224 */ /* 0x000fc800078e0005 */
[----:B------:R-:W0:Y:S02]  /*0b50*/  MUFU.RCP64H R23, R17 ;  /* 0x0000001100177308 */ /* 0x000e240000001800 */
[----:B------:R-:W-:Y:S02]  /*0b60*/  @!P2 LOP3.LUT R26, R21, 0x7ff00000, RZ, 0xc0, !PT ;  /* 0x7ff00000151aa812 */ /* 0x000fe400078ec0ff */
[----:B------:R-:W-:Y:S02]  /*0b70*/  @!P0 LOP3.LUT R32, R17, 0x7ff00000, RZ, 0xc0, !PT ;  /* 0x7ff0000011208812 */ /* 0x000fe400078ec0ff */
[----:B------:R-:W-:Y:S01]  /*0b80*/  @!P2 ISETP.GE.U32.AND P3, PT, R5, R26, PT ;  /* 0x0000001a0500a20c */ /* 0x000fe20003f66070 */
[----:B------:R-:W-:Y:S02]  /*0b90*/  IMAD.MOV.U32 R26, RZ, RZ, 0x1ca00000 ;  /* 0x1ca00000ff1a7424 */ /* 0x000fe400078e00ff */
[----:B------:R-:W-:Y:S01]  /*0ba0*/  VIADD R34, R32, 0xffffffff ;  /* 0xffffffff20227836 */ /* 0x000fe20000000000 */
[----:B0-----:R-:W-:-:S08]  /*0bb0*/  DFMA R24, R22, -R16, 1 ;  /* 0x3ff000001618742b */ /* 0x001fd00000000810 */
[----:B------:R-:W-:-:S08]  /*0bc0*/  DFMA R24, R24, R24, R24 ;  /* 0x000000181818722b */ /* 0x000fd00000000018 */
[----:B------:R-:W-:Y:S01]  /*0bd0*/  DFMA R28, R22, R24, R22 ;  /* 0x00000018161c722b */ /* 0x000fe20000000016 */
[C---:B------:R-:W-:Y:S01]  /*0be0*/  @!P2 SEL R25, R26.reuse, 0x63400000, !P3 ;  /* 0x634000001a19a807 */ /* 0x040fe20005800000 */
[----:B------:R-:W-:Y:S01]  /*0bf0*/  IMAD.MOV.U32 R22, RZ, RZ, R18 ;  /* 0x000000ffff167224 */ /* 0x000fe200078e0012 */
[----:B------:R-:W-:Y:S01]  /*0c00*/  SEL R23, R26, 0x63400000, !P1 ;  /* 0x634000001a177807 */ /* 0x000fe20004800000 */
[----:B------:R-:W-:Y:S01]  /*0c10*/  @!P2 IMAD.MOV.U32 R24, RZ, RZ, RZ ;  /* 0x000000ffff18a224 */ /* 0x000fe200078e00ff */
[--C-:B------:R-:W-:Y:S02]  /*0c20*/  @!P2 LOP3.LUT R25, R25, 0x80000000, R19.reuse, 0xf8, !PT ;  /* 0x800000001919a812 */ /* 0x100fe400078ef813 */
[----:B------:R-:W-:Y:S01]  /*0c30*/  LOP3.LUT R23, R23, 0x800fffff, R19, 0xf8, !PT ;  /* 0x800fffff17177812 */ /* 0x000fe200078ef813 */
[----:B------:R-:W-:Y:S01]  /*0c40*/  DFMA R30, R28, -R16, 1 ;  /* 0x3ff000001c1e742b */ /* 0x000fe20000000810 */
[----:B------:R-:W-:-:S06]  /*0c50*/  @!P2 LOP3.LUT R25, R25, 0x100000, RZ, 0xfc, !PT ;  /* 0x001000001919a812 */ /* 0x000fcc00078efcff */
[----:B------:R-:W-:Y:S02]  /*0c60*/  @!P2 DFMA R22, R22, 2, -R24 ;  /* 0x400000001616a82b */ /* 0x000fe40000000818 */
[----:B------:R-:W-:-:S08]  /*0c70*/  DFMA R24, R28, R30, R28 ;  /* 0x0000001e1c18722b */ /* 0x000fd0000000001c */
[----:B------:R-:W-:Y:S01]  /*0c80*/  @!P2 LOP3.LUT R33, R23, 0x7ff00000, RZ, 0xc0, !PT ;  /* 0x7ff000001721a812 */ /* 0x000fe200078ec0ff */
[----:B------:R-:W-:-:S04]  /*0c90*/  DMUL R28, R24, R22 ;  /* 0x00000016181c7228 */ /* 0x000fc80000000000 */
[----:B------:R-:W-:-:S04]  /*0ca0*/  VIADD R27, R33, 0xffffffff ;  /* 0xffffffff211b7836 */ /* 0x000fc80000000000 */
[----:B------:R-:W-:Y:S01]  /*0cb0*/  DFMA R30, R28, -R16, R22 ;  /* 0x800000101c1e722b */ /* 0x000fe20000000016 */
[----:B------:R-:W-:-:S04]  /*0cc0*/  ISETP.GT.U32.AND P0, PT, R27, 0x7feffffe, PT ;  /* 0x7feffffe1b00780c */ /* 0x000fc80003f04070 */
[----:B------:R-:W-:-:S03]  /*0cd0*/  ISETP.GT.U32.OR P0, PT, R34, 0x7feffffe, P0 ;  /* 0x7feffffe2200780c */ /* 0x000fc60000704470 */
[----:B------:R-:W-:-:S10]  /*0ce0*/  DFMA R24, R24, R30, R28 ;  /* 0x0000001e1818722b */ /* 0x000fd4000000001c */
[----:B------:R-:W-:Y:S05]  /*0cf0*/  @P0 BRA `(.L_x_28) ;  /* 0x00000000006c0947 */ /* 0x000fea0003800000 */
[----:B------:R-:W-:-:S04]  /*0d00*/  LOP3.LUT R28, R21, 0x7ff00000, RZ, 0xc0, !PT ;  /* 0x7ff00000151c7812 */ /* 0x000fc800078ec0ff */
[CC--:B------:R-:W-:Y:S02]  /*0d10*/  VIADDMNMX R18, R5.reuse, -R28.reuse, 0xb9600000, !PT ;  /* 0xb960000005127446 */ /* 0x0c0fe4000780091c */
[----:B------:R-:W-:Y:S02]  /*0d20*/  ISETP.GE.U32.AND P0, PT, R5, R28, PT ;  /* 0x0000001c0500720c */ /* 0x000fe40003f06070 */
[----:B------:R-:W-:Y:S02]  /*0d30*/  VIMNMX R18, PT, PT, R18, 0x46a00000, PT ;  /* 0x46a0000012127848 */ /* 0x000fe40003fe0100 */
[----:B------:R-:W-:-:S05]  /*0d40*/  SEL R5, R26, 0x63400000, !P0 ;  /* 0x634000001a057807 */ /* 0x000fca0004000000 */
[----:B------:R-:W-:Y:S02]  /*0d50*/  IMAD.IADD R5, R18, 0x1, -R5 ;  /* 0x0000000112057824 */ /* 0x000fe400078e0a05 */
[----:B------:R-:W-:Y:S02]  /*0d60*/  IMAD.MOV.U32 R18, RZ, RZ, RZ ;  /* 0x000000ffff127224 */ /* 0x000fe400078e00ff */
[----:B------:R-:W-:-:S06]  /*0d70*/  VIADD R19, R5, 0x7fe00000 ;  /* 0x7fe0000005137836 */ /* 0x000fcc0000000000 */
[----:B------:R-:W-:-:S10]  /*0d80*/  DMUL R26, R24, R18 ;  /* 0x00000012181a7228 */ /* 0x000fd40000000000 */
[----:B------:R-:W-:-:S13]  /*0d90*/  FSETP.GTU.AND P0, PT, |R27|, 1.469367938527859385e-39, PT ;  /* 0x001000001b00780b */ /* 0x000fda0003f0c200 */
[----:B------:R-:W-:Y:S05]  /*0da0*/  @P0 BRA `(.L_x_29) ;  /* 0x0000000000940947 */ /* 0x000fea0003800000 */
[----:B------:R-:W-:Y:S01]  /*0db0*/  DFMA R16, R24, -R16, R22 ;  /* 0x800000101810722b */ /* 0x000fe20000000016 */
[----:B------:R-:W-:-:S09]  /*0dc0*/  IMAD.MOV.U32 R18, RZ, RZ, RZ ;  /* 0x000000ffff127224 */ /* 0x000fd200078e00ff */
[C---:B------:R-:W-:Y:S02]  /*0dd0*/  FSETP.NEU.AND P0, PT, R17.reuse, RZ, PT ;  /* 0x000000ff1100720b */ /* 0x040fe40003f0d000 */
[----:B------:R-:W-:-:S04]  /*0de0*/  LOP3.LUT R21, R17, 0x80000000, R21, 0x48, !PT ;  /* 0x8000000011157812 */ /* 0x000fc800078e4815 */
[----:B------:R-:W-:-:S07]  /*0df0*/  LOP3.LUT R19, R21, R19, RZ, 0xfc, !PT ;  /* 0x0000001315137212 */ /* 0x000fce00078efcff */
[----:B------:R-:W-:Y:S05]  /*0e00*/  @!P0 BRA `(.L_x_29) ;  /* 0x00000000007c8947 */ /* 0x000fea0003800000 */
[----:B------:R-:W-:Y:S01]  /*0e10*/  IMAD.MOV R17, RZ, RZ, -R5 ;  /* 0x000000ffff117224 */ /* 0x000fe200078e0a05 */
[----:B------:R-:W-:Y:S01]  /*0e20*/  DMUL.RP R18, R24, R18 ;  /* 0x0000001218127228 */ /* 0x000fe20000008000 */
[----:B------:R-:W-:Y:S01]  /*0e30*/  IMAD.MOV.U32 R16, RZ, RZ, RZ ;  /* 0x000000ffff107224 */ /* 0x000fe200078e00ff */
[----:B------:R-:W-:-:S05]  /*0e40*/  IADD3 R5, PT, PT, -R5, -0x43300000, RZ ;  /* 0xbcd0000005057810 */ /* 0x000fca0007ffe1ff */
[----:B------:R-:W-:-:S03]  /*0e50*/  DFMA R16, R26, -R16, R24 ;  /* 0x800000101a10722b */ /* 0x000fc60000000018 */
[----:B------:R-:W-:-:S07]  /*0e60*/  LOP3.LUT R21, R19, R21, RZ, 0x3c, !PT ;  /* 0x0000001513157212 */ /* 0x000fce00078e3cff */
[----:B------:R-:W-:-:S04]  /*0e70*/  FSETP.NEU.AND P0, PT, |R17|, R5, PT ;  /* 0x000000051100720b */ /* 0x000fc80003f0d200 */
[----:B------:R-:W-:Y:S02]  /*0e80*/  FSEL R26, R18, R26, !P0 ;  /* 0x0000001a121a7208 */ /* 0x000fe40004000000 */
[----:B------:R-:W-:Y:S01]  /*0e90*/  FSEL R27, R21, R27, !P0 ;  /* 0x0000001b151b7208 */ /* 0x000fe20004000000 */
[----:B------:R-:W-:Y:S06]  /*0ea0*/  BRA `(.L_x_29) ;  /* 0x0000000000547947 */ /* 0x000fec0003800000 */
.L_x_28:
[----:B------:R-:W-:-:S14]  /*0eb0*/  DSETP.NAN.AND P0, PT, R18, R18, PT ;  /* 0x000000121200722a */ /* 0x000fdc0003f08000 */
[----:B------:R-:W-:Y:S05]  /*0ec0*/  @P0 BRA `(.L_x_30) ;  /* 0x0000000000440947 */ /* 0x000fea0003800000 */
[----:B------:R-:W-:-:S14]  /*0ed0*/  DSETP.NAN.AND P0, PT, R20, R20, PT ;  /* 0x000000141400722a */ /* 0x000fdc0003f08000 */
[----:B------:R-:W-:Y:S05]  /*0ee0*/  @P0 BRA `(.L_x_31) ;  /* 0x0000000000300947 */ /* 0x000fea0003800000 */
[----:B------:R-:W-:Y:S01]  /*0ef0*/  ISETP.NE.AND P0, PT, R33, R32, PT ;  /* 0x000000202100720c */ /* 0x000fe20003f05270 */
[----:B------:R-:W-:Y:S02]  /*0f00*/  IMAD.MOV.U32 R26, RZ, RZ, 0x0 ;  /* 0x00000000ff1a7424 */ /* 0x000fe400078e00ff */
[----:B------:R-:W-:-:S10]  /*0f10*/  IMAD.MOV.U32 R27, RZ, RZ, -0x80000 ;  /* 0xfff80000ff1b7424 */ /* 0x000fd400078e00ff */
[----:B------:R-:W-:Y:S05]  /*0f20*/  @!P0 BRA `(.L_x_29) ;  /* 0x0000000000348947 */ /* 0x000fea0003800000 */
[----:B------:R-:W-:Y:S02]  /*0f30*/  ISETP.NE.AND P0, PT, R33, 0x7ff00000, PT ;  /* 0x7ff000002100780c */ /* 0x000fe40003f05270 */
[----:B------:R-:W-:Y:S02]  /*0f40*/  LOP3.LUT R27, R19, 0x80000000, R21, 0x48, !PT ;  /* 0x80000000131b7812 */ /* 0x000fe400078e4815 */
[----:B------:R-:W-:-:S13]  /*0f50*/  ISETP.EQ.OR P0, PT, R32, RZ, !P0 ;  /* 0x000000ff2000720c */ /* 0x000fda0004702670 */
[----:B------:R-:W-:Y:S01]  /*0f60*/  @P0 LOP3.LUT R5, R27, 0x7ff00000, RZ, 0xfc, !PT ;  /* 0x7ff000001b050812 */ /* 0x000fe200078efcff */
[----:B------:R-:W-:Y:S02]  /*0f70*/  @!P0 IMAD.MOV.U32 R26, RZ, RZ, RZ ;  /* 0x000000ffff1a8224 */ /* 0x000fe400078e00ff */
[----:B------:R-:W-:Y:S02]  /*0f80*/  @P0 IMAD.MOV.U32 R26, RZ, RZ, RZ ;  /* 0x000000ffff1a0224 */ /* 0x000fe400078e00ff */
[----:B------:R-:W-:Y:S01]  /*0f90*/  @P0 IMAD.MOV.U32 R27, RZ, RZ, R5 ;  /* 0x000000ffff1b0224 */ /* 0x000fe200078e0005 */
[----:B------:R-:W-:Y:S06]  /*0fa0*/  BRA `(.L_x_29) ;  /* 0x0000000000147947 */ /* 0x000fec0003800000 */
.L_x_31:
[----:B------:R-:W-:Y:S01]  /*0fb0*/  LOP3.LUT R27, R21, 0x80000, RZ, 0xfc, !PT ;  /* 0x00080000151b7812 */ /* 0x000fe200078efcff */
[----:B------:R-:W-:Y:S01]  /*0fc0*/  IMAD.MOV.U32 R26, RZ, RZ, R20 ;  /* 0x000000ffff1a7224 */ /* 0x000fe200078e0014 */
[----:B------:R-:W-:Y:S06]  /*0fd0*/  BRA `(.L_x_29) ;  /* 0x0000000000087947 */ /* 0x000fec0003800000 */
.L_x_30:
[----:B------:R-:W-:Y:S01]  /*0fe0*/  LOP3.LUT R27, R19, 0x80000, RZ, 0xfc, !PT ;  /* 0x00080000131b7812 */ /* 0x000fe200078efcff */
[----:B------:R-:W-:-:S07]  /*0ff0*/  IMAD.MOV.U32 R26, RZ, RZ, R18 ;  /* 0x000000ffff1a7224 */ /* 0x000fce00078e0012 */
.L_x_29:
[----:B------:R-:W-:Y:S05]  /*1000*/  BSYNC.RECONVERGENT B2 ;  /* 0x0000000000027941 */ /* 0x000fea0003800200 */
.L_x_27:
[----:B------:R-:W-:Y:S02]  /*1010*/  IMAD.MOV.U32 R16, RZ, RZ, R0 ;  /* 0x000000ffff107224 */ /* 0x000fe400078e0000 */
[----:B------:R-:W-:-:S04]  /*1020*/  IMAD.MOV.U32 R17, RZ, RZ, 0x0 ;  /* 0x00000000ff117424 */ /* 0x000fc800078e00ff */
[----:B------:R-:W-:Y:S05]  /*1030*/  RET.REL.NODEC R16 `(_Z8calcProbiPfS_S_S_Pi) ;  /* 0xffffffec10f07950 */ /* 0x000fea0003c3ffff */
        .weak           $__internal_1_$__cuda_sm20_rcp_rn_f32_slowpath
        .type           $__internal_1_$__cuda_sm20_rcp_rn_f32_slowpath,@function
        .size           $__internal_1_$__cuda_sm20_rcp_rn_f32_slowpath,($_Z8calcProbiPfS_S_S_Pi$__internal_accurate_pow - $__internal_1_$__cuda_sm20_rcp_rn_f32_slowpath)
$__internal_1_$__cuda_sm20_rcp_rn_f32_slowpath:
[----:B------:R-:W-:Y:S01]  /*1040*/  IMAD.SHL.U32 R0, R25, 0x2, RZ ;  /* 0x0000000219007824 */ /* 0x000fe200078e00ff */
[----:B------:R-:W-:Y:S04]  /*1050*/  BSSY.RECONVERGENT B2, `(.L_x_32) ;  /* 0x0000031000027945 */ /* 0x000fe80003800200 */
[----:B------:R-:W-:Y:S01]  /*1060*/  SHF.R.U32.HI R23, RZ, 0x18, R0 ;  /* 0x00000018ff177819 */ /* 0x000fe20000011600 */
[----:B------:R-:W-:-:S03]  /*1070*/  IMAD.MOV.U32 R0, RZ, RZ, R25 ;  /* 0x000000ffff007224 */ /* 0x000fc600078e0019 */
[----:B------:R-:W-:-:S13]  /*1080*/  ISETP.NE.U32.AND P0, PT, R23, RZ, PT ;  /* 0x000000ff1700720c */ /* 0x000fda0003f05070 */
[----:B------:R-:W-:Y:S05]  /*1090*/  @P0 BRA `(.L_x_33) ;  /* 0x0000000000280947 */ /* 0x000fea0003800000 */
[----:B------:R-:W-:-:S05]  /*10a0*/  IMAD.SHL.U32 R18, R0, 0x2, RZ ;  /* 0x0000000200127824 */ /* 0x000fca00078e00ff */
[----:B------:R-:W-:-:S13]  /*10b0*/  ISETP.NE.AND P0, PT, R18, RZ, PT ;  /* 0x000000ff1200720c */ /* 0x000fda0003f05270 */
[----:B------:R-:W-:Y:S01]  /*10c0*/  @P0 FFMA R21, R0, 1.84467440737095516160e+19, RZ ;  /* 0x5f80000000150823 */ /* 0x000fe200000000ff */
[----:B------:R-:W-:Y:S08]  /*10d0*/  @!P0 MUFU.RCP R19, R0 ;  /* 0x0000000000138308 */ /* 0x000ff00000001000 */
[----:B------:R-:W0:Y:S02]  /*10e0*/  @P0 MUFU.RCP R18, R21 ;  /* 0x0000001500120308 */ /* 0x000e240000001000 */
[----:B0-----:R-:W-:-:S04]  /*10f0*/  @P0 FFMA R22, R21, R18, -1 ;  /* 0xbf80000015160423 */ /* 0x001fc80000000012 */
[----:B------:R-:W-:-:S04]  /*1100*/  @P0 FADD.FTZ R23, -R22, -RZ ;  /* 0x800000ff16170221 */ /* 0x000fc80000010100 */
[----:B------:R-:W-:-:S04]  /*1110*/  @P0 FFMA R18, R18, R23, R18 ;  /* 0x0000001712120223 */ /* 0x000fc80000000012 */
[----:B------:R-:W-:Y:S01]  /*1120*/  @P0 FFMA R19, R18, 1.84467440737095516160e+19, RZ ;  /* 0x5f80000012130823 */ /* 0x000fe200000000ff */
[----:B------:R-:W-:Y:S06]  /*1130*/  BRA `(.L_x_34) ;  /* 0x0000000000887947 */ /* 0x000fec0003800000 */
.L_x_33:
[----:B------:R-:W-:-:S05]  /*1140*/  VIADD R25, R23, 0xffffff03 ;  /* 0xffffff0317197836 */ /* 0x000fca0000000000 */
[----:B------:R-:W-:-:S13]  /*1150*/  ISETP.GT.U32.AND P0, PT, R25, 0x1, PT ;  /* 0x000000011900780c */ /* 0x000fda0003f04070 */
[----:B------:R-:W-:Y:S05]  /*1160*/  @P0 BRA `(.L_x_35) ;  /* 0x0000000000780947 */ /* 0x000fea0003800000 */
[----:B------:R-:W-:Y:S01]  /*1170*/  LOP3.LUT R18, R0, 0x7fffff, RZ, 0xc0, !PT ;  /* 0x007fffff00127812 */ /* 0x000fe200078ec0ff */
[----:B------:R-:W-:-:S03]  /*1180*/  IMAD.MOV.U32 R24, RZ, RZ, 0x3 ;  /* 0x00000003ff187424 */ /* 0x000fc600078e00ff */
[----:B------:R-:W-:Y:S02]  /*1190*/  LOP3.LUT R18, R18, 0x3f800000, RZ, 0xfc, !PT ;  /* 0x3f80000012127812 */ /* 0x000fe400078efcff */
[----:B------:R-:W-:Y:S02]  /*11a0*/  SHF.L.U32 R24, R24, R25, RZ ;  /* 0x0000001918187219 */ /* 0x000fe400000006ff */
[----:B------:R-:W0:Y:S02]  /*11b0*/  MUFU.RCP R19, R18 ;  /* 0x0000001200137308 */ /* 0x000e240000001000 */
[----:B0-----:R-:W-:-:S04]  /*11c0*/  FFMA R21, R18, R19, -1 ;  /* 0xbf80000012157423 */ /* 0x001fc80000000013 */
[----:B------:R-:W-:-:S04]  /*11d0*/  FADD.FTZ R22, -R21, -RZ ;  /* 0x800000ff15167221 */ /* 0x000fc80000010100 */
[CCC-:B------:R-:W-:Y:S01]  /*11e0*/  FFMA.RM R21, R19.reuse, R22.reuse, R19.reuse ;  /* 0x0000001613157223 */ /* 0x1c0fe20000004013 */
[----:B------:R-:W-:-:S04]  /*11f0*/  FFMA.RP R22, R19, R22, R19 ;  /* 0x0000001613167223 */ /* 0x000fc80000008013 */
[C---:B------:R-:W-:Y:S02]  /*1200*/  LOP3.LUT R19, R21.reuse, 0x7fffff, RZ, 0xc0, !PT ;  /* 0x007fffff15137812 */ /* 0x040fe400078ec0ff */
[----:B------:R-:W-:Y:S02]  /*1210*/  FSETP.NEU.FTZ.AND P0, PT, R21, R22, PT ;  /* 0x000000161500720b */ /* 0x000fe40003f1d000 */
[----:B------:R-:W-:Y:S02]  /*1220*/  LOP3.LUT R19, R19, 0x800000, RZ, 0xfc, !PT ;  /* 0x0080000013137812 */ /* 0x000fe400078efcff */
[----:B------:R-:W-:Y:S02]  /*1230*/  SEL R21, RZ, 0xffffffff, !P0 ;  /* 0xffffffffff157807 */ /* 0x000fe40004000000 */
[----:B------:R-:W-:-:S03]  /*1240*/  LOP3.LUT R24, R24, R19, RZ, 0xc0, !PT ;  /* 0x0000001318187212 */ /* 0x000fc600078ec0ff */
[----:B------:R-:W-:Y:S01]  /*1250*/  IMAD.MOV R18, RZ, RZ, -R21 ;  /* 0x000000ffff127224 */ /* 0x000fe200078e0a15 */
[----:B------:R-:W-:-:S04]  /*1260*/  SHF.R.U32.HI R24, RZ, R25, R24 ;  /* 0x00000019ff187219 */ /* 0x000fc80000011618 */
[----:B------:R-:W-:Y:S02]  /*1270*/  LOP3.LUT P1, RZ, R18, R25, R19, 0xf8, !PT ;  /* 0x0000001912ff7212 */ /* 0x000fe4000782f813 */
[C---:B------:R-:W-:Y:S02]  /*1280*/  LOP3.LUT P0, RZ, R24.reuse, 0x1, RZ, 0xc0, !PT ;  /* 0x0000000118ff7812 */ /* 0x040fe4000780c0ff */
[----:B------:R-:W-:-:S04]  /*1290*/  LOP3.LUT P2, RZ, R24, 0x2, RZ, 0xc0, !PT ;  /* 0x0000000218ff7812 */ /* 0x000fc8000784c0ff */
[----:B------:R-:W-:Y:S02]  /*12a0*/  PLOP3.LUT P0, PT, P0, P1, P2, 0xe0, 0x0 ;  /* 0x000000000000781c */ /* 0x000fe40000703c20 */
[----:B------:R-:W-:Y:S02]  /*12b0*/  LOP3.LUT P1, RZ, R0, 0x7fffff, RZ, 0xc0, !PT ;  /* 0x007fffff00ff7812 */ /* 0x000fe4000782c0ff */
[----:B------:R-:W-:-:S05]  /*12c0*/  SEL R18, RZ, 0x1, !P0 ;  /* 0x00000001ff127807 */ /* 0x000fca0004000000 */
[----:B------:R-:W-:-:S05]  /*12d0*/  IMAD.MOV R18, RZ, RZ, -R18 ;  /* 0x000000ffff127224 */ /* 0x000fca00078e0a12 */
[----:B------:R-:W-:Y:S01]  /*12e0*/  ISETP.GE.AND P0, PT, R18, RZ, PT ;  /* 0x000000ff1200720c */ /* 0x000fe20003f06270 */
[----:B------:R-:W-:-:S05]  /*12f0*/  VIADD R18, R23, 0xffffff04 ;  /* 0xffffff0417127836 */ /* 0x000fca0000000000 */
[----:B------:R-:W-:-:S07]  /*1300*/  SHF.R.U32.HI R19, RZ, R18, R19 ;  /* 0x00000012ff137219 */ /* 0x000fce0000011613 */
[----:B------:R-:W-:-:S04]  /*1310*/  @!P0 VIADD R19, R19, 0x1 ;  /* 0x0000000113138836 */ /* 0x000fc80000000000 */
[----:B------:R-:W-:-:S05]  /*1320*/  @!P1 IMAD.SHL.U32 R19, R19, 0x2, RZ ;  /* 0x0000000213139824 */ /* 0x000fca00078e00ff */
[----:B------:R-:W-:Y:S01]  /*1330*/  LOP3.LUT R19, R19, 0x80000000, R0, 0xf8, !PT ;  /* 0x8000000013137812 */ /* 0x000fe200078ef800 */
[----:B------:R-:W-:Y:S06]  /*1340*/  BRA `(.L_x_34) ;  /* 0x0000000000047947 */ /* 0x000fec0003800000 */
.L_x_35:
[----:B------:R0:W1:Y:S02]  /*1350*/  MUFU.RCP R19, R0 ;  /* 0x0000000000137308 */ /* 0x0000640000001000 */
.L_x_34:
[----:B------:R-:W-:Y:S05]  /*1360*/  BSYNC.RECONVERGENT B2 ;  /* 0x0000000000027941 */ /* 0x000fea0003800200 */
.L_x_32:
[----:B------:R-:W-:-:S04]  /*1370*/  IMAD.MOV.U32 R21, RZ, RZ, 0x0 ;  /* 0x00000000ff157424 */ /* 0x000fc800078e00ff */
[----:B01----:R-:W-:Y:S05]  /*1380*/  RET.REL.NODEC R20 `(_Z8calcProbiPfS_S_S_Pi) ;  /* 0xffffffec141c7950 */ /* 0x003fea0003c3ffff */
        .type           $_Z8calcProbiPfS_S_S_Pi$__internal_accurate_pow,@function
        .size           $_Z8calcProbiPfS_S_S_Pi$__internal_accurate_pow,(.L_x_100 - $_Z8calcProbiPfS_S_S_Pi$__internal_accurate_pow)
$_Z8calcProbiPfS_S_S_Pi$__internal_accurate_pow:
[----:B------:R-:W-:Y:S01]  /*1390*/  ISETP.GT.U32.AND P1, PT, R43, 0xfffff, PT ;  /* 0x000fffff2b00780c */ /* 0x000fe20003f24070 */
[----:B------:R-:W-:Y:S01]  /*13a0*/  IMAD.MOV.U32 R20, RZ, RZ, R26 ;  /* 0x000000ffff147224 */ /* 0x000fe200078e001a */
[----:B------:R-:W-:Y:S01]  /*13b0*/  UMOV UR8, 0x7d2cafe2 ;  /* 0x7d2cafe200087882 */ /* 0x000fe20000000000 */
[--C-:B------:R-:W-:Y:S01]  /*13c0*/  IMAD.MOV.U32 R21, RZ, RZ, R43.reuse ;  /* 0x000000ffff157224 */ /* 0x100fe200078e002b */
[----:B------:R-:W-:Y:S01]  /*13d0*/  UMOV UR9, 0x3eb0f5ff ;  /* 0x3eb0f5ff00097882 */ /* 0x000fe20000000000 */
[--C-:B------:R-:W-:Y:S01]  /*13e0*/  IMAD.MOV.U32 R22, RZ, RZ, R43.reuse ;  /* 0x000000ffff167224 */ /* 0x100fe200078e002b */
[----:B------:R-:W-:Y:S01]  /*13f0*/  SHF.R.U32.HI R43, RZ, 0x14, R43 ;  /* 0x00000014ff2b7819 */ /* 0x000fe2000001162b */
[----:B------:R-:W-:Y:S01]  /*1400*/  IMAD.MOV.U32 R36, RZ, RZ, RZ ;  /* 0x000000ffff247224 */ /* 0x000fe200078e00ff */
[----:B------:R-:W-:Y:S01]  /*1410*/  UMOV UR10, 0x3b39803f ;  /* 0x3b39803f000a7882 */ /* 0x000fe20000000000 */
[----:B------:R-:W-:Y:S01]  /*1420*/  IMAD.MOV.U32 R24, RZ, RZ, 0x41ad3b5a ;  /* 0x41ad3b5aff187424 */ /* 0x000fe200078e00ff */
[----:B------:R-:W-:Y:S01]  /*1430*/  UMOV UR11, 0x3c7abc9e ;  /* 0x3c7abc9e000b7882 */ /* 0x000fe20000000000 */
[----:B------:R-:W-:-:S02]  /*1440*/  IMAD.MOV.U32 R25, RZ, RZ, 0x3ed0f5d2 ;  /* 0x3ed0f5d2ff197424 */ /* 0x000fc400078e00ff */
[----:B------:R-:W-:-:S10]  /*1450*/  @!P1 DMUL R20, R20, 1.80143985094819840000e+16 ;  /* 0x4350000014149828 */ /* 0x000fd40000000000 */
[----:B------:R-:W-:Y:S01]  /*1460*/  @!P1 IMAD.MOV.U32 R22, RZ, RZ, R21 ;  /* 0x000000ffff169224 */ /* 0x000fe200078e0015 */
[----:B------:R-:W-:Y:S01]  /*1470*/  @!P1 LEA.HI R43, R21, 0xffffffca, RZ, 0xc ;  /* 0xffffffca152b9811 */ /* 0x000fe200078f60ff */
[----:B------:R-:W-:-:S03]  /*1480*/  @!P1 IMAD.MOV.U32 R26, RZ, RZ, R20 ;  /* 0x000000ffff1a9224 */ /* 0x000fc600078e0014 */
[----:B------:R-:W-:Y:S01]  /*1490*/  LOP3.LUT R22, R22, 0x800fffff, RZ, 0xc0, !PT ;  /* 0x800fffff16167812 */ /* 0x000fe200078ec0ff */
[----:B------:R-:W-:-:S03]  /*14a0*/  VIADD R20, R43, 0xfffffc01 ;  /* 0xfffffc012b147836 */ /* 0x000fc60000000000 */
[----:B------:R-:W-:-:S04]  /*14b0*/  LOP3.LUT R27, R22, 0x3ff00000, RZ, 0xfc, !PT ;  /* 0x3ff00000161b7812 */ /* 0x000fc800078efcff */
[----:B------:R-:W-:-:S13]  /*14c0*/  ISETP.GE.U32.AND P2, PT, R27, 0x3ff6a09f, PT ;  /* 0x3ff6a09f1b00780c */ /* 0x000fda0003f46070 */
[----:B------:R-:W-:Y:S02]  /*14d0*/  @P2 VIADD R23, R27, 0xfff00000 ;  /* 0xfff000001b172836 */ /* 0x000fe40000000000 */
[----:B------:R-:W-:Y:S02]  /*14e0*/  @P2 VIADD R20, R43, 0xfffffc02 ;  /* 0xfffffc022b142836 */ /* 0x000fe40000000000 */
[----:B------:R-:W-:-:S06]  /*14f0*/  @P2 IMAD.MOV.U32 R27, RZ, RZ, R23 ;  /* 0x000000ffff1b2224 */ /* 0x000fcc00078e0017 */
[C---:B------:R-:W-:Y:S02]  /*1500*/  DADD R28, R26.reuse, 1 ;  /* 0x3ff000001a1c7429 */ /* 0x040fe40000000000 */
[----:B------:R-:W-:-:S04]  /*1510*/  DADD R26, R26, -1 ;  /* 0xbff000001a1a7429 */ /* 0x000fc80000000000 */
[----:B------:R-:W0:Y:S02]  /*1520*/  MUFU.RCP64H R37, R29 ;  /* 0x0000001d00257308 */ /* 0x000e240000001800 */
[----:B0-----:R-:W-:-:S08]  /*1530*/  DFMA R22, -R28, R36, 1 ;  /* 0x3ff000001c16742b */ /* 0x001fd00000000124 */
[----:B------:R-:W-:-:S08]  /*1540*/  DFMA R22, R22, R22, R22 ;  /* 0x000000161616722b */ /* 0x000fd00000000016 */
[----:B------:R-:W-:-:S08]  /*1550*/  DFMA R36, R36, R22, R36 ;  /* 0x000000162424722b */ /* 0x000fd00000000024 */
[----:B------:R-:W-:-:S08]  /*1560*/  DMUL R22, R26, R36 ;  /* 0x000000241a167228 */ /* 0x000fd00000000000 */
[----:B------:R-:W-:-:S08]  /*1570*/  DFMA R22, R26, R36, R22 ;  /* 0x000000241a16722b */ /* 0x000fd00000000016 */
[----:B------:R-:W-:Y:S02]  /*1580*/  DMUL R34, R22, R22 ;  /* 0x0000001616227228 */ /* 0x000fe40000000000 */
[----:B------:R-:W-:-:S06]  /*1590*/  DADD R28, R26, -R22 ;  /* 0x000000001a1c7229 */ /* 0x000fcc0000000816 */
[----:B------:R-:W-:Y:S01]  /*15a0*/  DFMA R24, R34, UR8, R24 ;  /* 0x0000000822187c2b */ /* 0x000fe20008000018 */
[----:B------:R-:W-:Y:S01]  /*15b0*/  UMOV UR8, 0x75488a3f ;  /* 0x75488a3f00087882 */ /* 0x000fe20000000000 */
[----:B------:R-:W-:Y:S01]  /*15c0*/  UMOV UR9, 0x3ef3b20a ;  /* 0x3ef3b20a00097882 */ /* 0x000fe20000000000 */
[----:B------:R-:W-:-:S05]  /*15d0*/  DADD R28, R28, R28 ;  /* 0x000000001c1c7229 */ /* 0x000fca000000001c */
[----:B------:R-:W-:Y:S01]  /*15e0*/  DFMA R32, R34, R24, UR8 ;  /* 0x0000000822207e2b */ /* 0x000fe20008000018 */
[----:B------:R-:W-:Y:S01]  /*15f0*/  UMOV UR8, 0xe4faecd5 ;  /* 0xe4faecd500087882 */ /* 0x000fe20000000000 */
[----:B------:R-:W-:Y:S01]  /*1600*/  UMOV UR9, 0x3f1745cd ;  /* 0x3f1745cd00097882 */ /* 0x000fe20000000000 */
[-C--:B------:R-:W-:Y:S02]  /*1610*/  DFMA R28, R26, -R22.reuse, R28 ;  /* 0x800000161a1c722b */ /* 0x080fe4000000001c */
[----:B------:R-:W-:-:S03]  /*1620*/  DMUL R26, R22, R22 ;  /* 0x00000016161a7228 */ /* 0x000fc60000000000 */
[----:B------:R-:W-:Y:S01]  /*1630*/  DFMA R32, R34, R32, UR8 ;  /* 0x0000000822207e2b */ /* 0x000fe20008000020 */
[----:B------:R-:W-:Y:S01]  /*1640*/  UMOV UR8, 0x258a578b ;  /* 0x258a578b00087882 */ /* 0x000fe20000000000 */
[----:B------:R-:W-:Y:S01]  /*1650*/  UMOV UR9, 0x3f3c71c7 ;  /* 0x3f3c71c700097882 */ /* 0x000fe20000000000 */
[----:B------:R-:W-:-:S05]  /*1660*/  DMUL R28, R36, R28 ;  /* 0x0000001c241c7228 */ /* 0x000fca0000000000 */
[----:B------:R-:W-:Y:S01]  /*1670*/  DFMA R32, R34, R32, UR8 ;  /* 0x0000000822207e2b */ /* 0x000fe20008000020 */
[----:B------:R-:W-:Y:S01]  /*1680*/  UMOV UR8, 0x9242b910 ;  /* 0x9242b91000087882 */ /* 0x000fe20000000000 */
[----:B------:R-:W-:-:S03]  /*1690*/  UMOV UR9, 0x3f624924 ;  /* 0x3f62492400097882 */ /* 0x000fc60000000000 */
[----:B------:R-:W-:Y:S02]  /*16a0*/  VIADD R39, R29, 0x100000 ;  /* 0x001000001d277836 */ /* 0x000fe40000000000 */
[----:B------:R-:W-:Y:S01]  /*16b0*/  IMAD.MOV.U32 R38, RZ, RZ, R28 ;  /* 0x000000ffff267224 */ /* 0x000fe200078e001c */
[----:B------:R-:W-:Y:S01]  /*16c0*/  DFMA R32, R34, R32, UR8 ;  /* 0x0000000822207e2b */ /* 0x000fe20008000020 */
[----:B------:R-:W-:Y:S01]  /*16d0*/  UMOV UR8, 0x99999dfb ;  /* 0x99999dfb00087882 */ /* 0x000fe20000000000 */
[----:B------:R-:W-:-:S06]  /*16e0*/  UMOV UR9, 0x3f899999 ;  /* 0x3f89999900097882 */ /* 0x000fcc0000000000 */
[----:B------:R-:W-:Y:S01]  /*16f0*/  DFMA R32, R34, R32, UR8 ;  /* 0x0000000822207e2b */ /* 0x000fe20008000020 */
[----:B------:R-:W-:Y:S01]  /*1700*/  UMOV UR8, 0x55555555 ;  /* 0x5555555500087882 */ /* 0x000fe20000000000 */
[----:B------:R-:W-:-:S06]  /*1710*/  UMOV UR9, 0x3fb55555 ;  /* 0x3fb5555500097882 */ /* 0x000fcc0000000000 */
[----:B------:R-:W-:-:S08]  /*1720*/  DFMA R24, R34, R32, UR8 ;  /* 0x0000000822187e2b */ /* 0x000fd00008000020 */
[----:B------:R-:W-:Y:S01]  /*1730*/  DADD R30, -R24, UR8 ;  /* 0x00000008181e7e29 */ /* 0x000fe20008000100 */
[----:B------:R-:W-:Y:S01]  /*1740*/  UMOV UR8, 0xb9e7b0 ;  /* 0x00b9e7b000087882 */ /* 0x000fe20000000000 */
[----:B------:R-:W-:-:S06]  /*1750*/  UMOV UR9, 0x3c46a4cb ;  /* 0x3c46a4cb00097882 */ /* 0x000fcc0000000000 */
[----:B------:R-:W-:Y:S02]  /*1760*/  DFMA R34, R34, R32, R30 ;  /* 0x000000202222722b */ /* 0x000fe4000000001e */
[C---:B------:R-:W-:Y:S02]  /*1770*/  DMUL R30, R22.reuse, R26 ;  /* 0x0000001a161e7228 */ /* 0x040fe40000000000 */
[----:B------:R-:W-:-:S04]  /*1780*/  DFMA R32, R22, R22, -R26 ;  /* 0x000000161620722b */ /* 0x000fc8000000081a */
[----:B------:R-:W-:Y:S01]  /*1790*/  DADD R34, R34, -UR8 ;  /* 0x8000000822227e29 */ /* 0x000fe20008000000 */
[----:B------:R-:W-:Y:S01]  /*17a0*/  UMOV UR8, 0x80000000 ;  /* 0x8000000000087882 */ /* 0x000fe20000000000 */
[C---:B------:R-:W-:Y:S01]  /*17b0*/  DFMA R36, R22.reuse, R26, -R30 ;  /* 0x0000001a1624722b */ /* 0x040fe2000000081e */
[----:B------:R-:W-:Y:S01]  /*17c0*/  UMOV UR9, 0x43300000 ;  /* 0x4330000000097882 */ /* 0x000fe20000000000 */
[----:B------:R-:W-:-:S06]  /*17d0*/  DFMA R32, R22, R38, R32 ;  /* 0x000000261620722b */ /* 0x000fcc0000000020 */
[----:B------:R-:W-:Y:S02]  /*17e0*/  DFMA R36, R28, R26, R36 ;  /* 0x0000001a1c24722b */ /* 0x000fe40000000024 */
[----:B------:R-:W-:-:S06]  /*17f0*/  DADD R26, R24, R34 ;  /* 0x00000000181a7229 */ /* 0x000fcc0000000022 */
[----:B------:R-:W-:Y:S02]  /*1800*/  DFMA R36, R22, R32, R36 ;  /* 0x000000201624722b */ /* 0x000fe40000000024 */
[----:B------:R-:W-:Y:S02]  /*1810*/  DMUL R32, R26, R30 ;  /* 0x0000001e1a207228 */ /* 0x000fe40000000000 */
[----:B------:R-:W-:-:S06]  /*1820*/  DADD R38, R24, -R26 ;  /* 0x0000000018267229 */ /* 0x000fcc000000081a */
[----:B------:R-:W-:Y:S02]  /*1830*/  DFMA R24, R26, R30, -R32 ;  /* 0x0000001e1a18722b */ /* 0x000fe40000000820 */
[----:B------:R-:W-:-:S06]  /*1840*/  DADD R38, R34, R38 ;  /* 0x0000000022267229 */ /* 0x000fcc0000000026 */
[----:B------:R-:W-:-:S08]  /*1850*/  DFMA R24, R26, R36, R24 ;  /* 0x000000241a18722b */ /* 0x000fd00000000018 */
[----:B------:R-:W-:-:S08]  /*1860*/  DFMA R30, R38, R30, R24 ;  /* 0x0000001e261e722b */ /* 0x000fd00000000018 */
[----:B------:R-:W-:-:S08]  /*1870*/  DADD R26, R32, R30 ;  /* 0x00000000201a7229 */ /* 0x000fd0000000001e */
[--C-:B------:R-:W-:Y:S02]  /*1880*/  DADD R24, R22, R26.reuse ;  /* 0x0000000016187229 */ /* 0x100fe4000000001a */
[----:B------:R-:W-:-:S06]  /*1890*/  DADD R32, R32, -R26 ;  /* 0x0000000020207229 */ /* 0x000fcc000000081a */
[----:B------:R-:W-:Y:S02]  /*18a0*/  DADD R22, R22, -R24 ;  /* 0x0000000016167229 */ /* 0x000fe40000000818 */
[----:B------:R-:W-:-:S06]  /*18b0*/  DADD R32, R30, R32 ;  /* 0x000000001e207229 */ /* 0x000fcc0000000020 */
[----:B------:R-:W-:-:S08]  /*18c0*/  DADD R22, R26, R22 ;  /* 0x000000001a167229 */ /* 0x000fd00000000016 */
[----:B------:R-:W-:-:S08]  /*18d0*/  DADD R22, R32, R22 ;  /* 0x0000000020167229 */ /* 0x000fd00000000016 */
[----:B------:R-:W-:Y:S01]  /*18e0*/  DADD R28, R28, R22 ;  /* 0x000000001c1c7229 */ /* 0x000fe20000000016 */
[----:B------:R-:W-:Y:S01]  /*18f0*/  LOP3.LUT R22, R20, 0x80000000, RZ, 0x3c, !PT ;  /* 0x8000000014167812 */ /* 0x000fe200078e3cff */
[----:B------:R-:W-:-:S06]  /*1900*/  IMAD.MOV.U32 R23, RZ, RZ, 0x43300000 ;  /* 0x43300000ff177424 */ /* 0x000fcc00078e00ff */
[----:B------:R-:W-:Y:S02]  /*1910*/  DADD R26, R24, R28 ;  /* 0x00000000181a7229 */ /* 0x000fe4000000001c */
[----:B------:R-:W-:Y:S01]  /*1920*/  DADD R22, R22, -UR8 ;  /* 0x8000000816167e29 */ /* 0x000fe20008000000 */
[----:B------:R-:W-:Y:S01]  /*1930*/  UMOV UR8, 0xfefa39ef ;  /* 0xfefa39ef00087882 */ /* 0x000fe20000000000 */
[----:B------:R-:W-:-:S04]  /*1940*/  UMOV UR9, 0x3fe62e42 ;  /* 0x3fe62e4200097882 */ /* 0x000fc80000000000 */
[--C-:B------:R-:W-:Y:S02]  /*1950*/  DADD R30, R24, -R26.reuse ;  /* 0x00000000181e7229 */ /* 0x100fe4000000081a */
[----:B------:R-:W-:-:S06]  /*1960*/  DFMA R20, R22, UR8, R26 ;  /* 0x0000000816147c2b */ /* 0x000fcc000800001a */
[----:B------:R-:W-:Y:S02]  /*1970*/  DADD R30, R28, R30 ;  /* 0x000000001c1e7229 */ /* 0x000fe4000000001e */
[----:B------:R-:W-:-:S08]  /*1980*/  DFMA R24, R22, -UR8, R20 ;  /* 0x8000000816187c2b */ /* 0x000fd00008000014 */
[----:B------:R-:W-:-:S08]  /*1990*/  DADD R24, -R26, R24 ;  /* 0x000000001a187229 */ /* 0x000fd00000000118 */
[----:B------:R-:W-:-:S08]  /*19a0*/  DADD R24, R30, -R24 ;  /* 0x000000001e187229 */ /* 0x000fd00000000818 */
[----:B------:R-:W-:Y:S01]  /*19b0*/  DFMA R22, R22, UR10, R24 ;  /* 0x0000000a16167c2b */ /* 0x000fe20008000018 */
[C---:B------:R-:W-:Y:S01]  /*19c0*/  IMAD.SHL.U32 R24, R41.reuse, 0x2, RZ ;  /* 0x0000000229187824 */ /* 0x040fe200078e00ff */
[----:B------:R-:W-:-:S04]  /*19d0*/  LOP3.LUT R25, R41, 0xff0fffff, RZ, 0xc0, !PT ;  /* 0xff0fffff29197812 */ /* 0x000fc800078ec0ff */
[----:B------:R-:W-:Y:S02]  /*19e0*/  ISETP.GT.U32.AND P1, PT, R24, -0x2000001, PT ;  /* 0xfdffffff1800780c */ /* 0x000fe40003f24070 */
[----:B------:R-:W-:Y:S01]  /*19f0*/  DADD R26, R20, R22 ;  /* 0x00000000141a7229 */ /* 0x000fe20000000016 */
[----:B------:R-:W-:Y:S01]  /*1a00*/  IMAD.MOV.U32 R24, RZ, RZ, R40 ;  /* 0x000000ffff187224 */ /* 0x000fe200078e0028 */
[----:B------:R-:W-:-:S06]  /*1a10*/  SEL R25, R25, R41, P1 ;  /* 0x0000002919197207 */ /* 0x000fcc0000800000 */
[----:B------:R-:W-:Y:S02]  /*1a20*/  DADD R28, R20, -R26 ;  /* 0x00000000141c7229 */ /* 0x000fe4000000081a */
[----:B------:R-:W-:-:S06]  /*1a30*/  DMUL R20, R26, R24 ;  /* 0x000000181a147228 */ /* 0x000fcc0000000000 */
[----:B------:R-:W-:Y:S02]  /*1a40*/  DADD R28, R22, R28 ;  /* 0x00000000161c7229 */ /* 0x000fe4000000001c */
[----:B------:R-:W-:Y:S01]  /*1a50*/  DFMA R26, R26, R24, -R20 ;  /* 0x000000181a1a722b */ /* 0x000fe20000000814 */
[----:B------:R-:W-:Y:S02]  /*1a60*/  IMAD.MOV.U32 R22, RZ, RZ, 0x652b82fe ;  /* 0x652b82feff167424 */ /* 0x000fe400078e00ff */
[----:B------:R-:W-:-:S05]  /*1a70*/  IMAD.MOV.U32 R23, RZ, RZ, 0x3ff71547 ;  /* 0x3ff71547ff177424 */ /* 0x000fca00078e00ff */
[----:B------:R-:W-:-:S08]  /*1a80*/  DFMA R28, R28, R24, R26 ;  /* 0x000000181c1c722b */ /* 0x000fd0000000001a */
[----:B------:R-:W-:-:S08]  /*1a90*/  DADD R24, R20, R28 ;  /* 0x0000000014187229 */ /* 0x000fd0000000001c */
[----:B------:R-:W-:Y:S02]  /*1aa0*/  DFMA R22, R24, R22, 6.75539944105574400000e+15 ;  /* 0x433800001816742b */ /* 0x000fe40000000016 */
[----:B------:R-:W-:Y:S01]  /*1ab0*/  FSETP.GEU.AND P1, PT, |R25|, 4.1917929649353027344, PT ;  /* 0x4086232b1900780b */ /* 0x000fe20003f2e200 */
[----:B------:R-:W-:-:S05]  /*1ac0*/  DADD R20, R20, -R24 ;  /* 0x0000000014147229 */ /* 0x000fca0000000818 */
[----:B------:R-:W-:-:S03]  /*1ad0*/  DADD R26, R22, -6.75539944105574400000e+15 ;  /* 0xc3380000161a7429 */ /* 0x000fc60000000000 */
[----:B------:R-:W-:-:S05]  /*1ae0*/  DADD R28, R28, R20 ;  /* 0x000000001c1c7229 */ /* 0x000fca0000000014 */
[----:B------:R-:W-:Y:S01]  /*1af0*/  DFMA R30, R26, -UR8, R24 ;  /* 0x800000081a1e7c2b */ /* 0x000fe20008000018 */
[----:B------:R-:W-:Y:S01]  /*1b00*/  UMOV UR8, 0x3b39803f ;  /* 0x3b39803f00087882 */ /* 0x000fe20000000000 */
[----:B------:R-:W-:-:S06]  /*1b10*/  UMOV UR9, 0x3c7abc9e ;  /* 0x3c7abc9e00097882 */ /* 0x000fcc0000000000 */
[----:B------:R-:W-:Y:S01]  /*1b20*/  DFMA R26, R26, -UR8, R30 ;  /* 0x800000081a1a7c2b */ /* 0x000fe2000800001e */
[----:B------:R-:W-:Y:S01]  /*1b30*/  UMOV UR8, 0x69ce2bdf ;  /* 0x69ce2bdf00087882 */ /* 0x000fe20000000000 */
[----:B------:R-:W-:Y:S01]  /*1b40*/  IMAD.MOV.U32 R30, RZ, RZ, -0x35dec16 ;  /* 0xfca213eaff1e7424 */ /* 0x000fe200078e00ff */
[----:B------:R-:W-:Y:S01]  /*1b50*/  UMOV UR9, 0x3e5ade15 ;  /* 0x3e5ade1500097882 */ /* 0x000fe20000000000 */
[----:B------:R-:W-:-:S06]  /*1b60*/  IMAD.MOV.U32 R31, RZ, RZ, 0x3e928af3 ;  /* 0x3e928af3ff1f7424 */ /* 0x000fcc00078e00ff */
[----:B------:R-:W-:Y:S01]  /*1b70*/  DFMA R30, R26, UR8, R30 ;  /* 0x000000081a1e7c2b */ /* 0x000fe2000800001e */
[----:B------:R-:W-:Y:S01]  /*1b80*/  UMOV UR8, 0x62401315 ;  /* 0x6240131500087882 */ /* 0x000fe20000000000 */
[----:B------:R-:W-:-:S06]  /*1b90*/  UMOV UR9, 0x3ec71dee ;  /* 0x3ec71dee00097882 */ /* 0x000fcc0000000000 */
[----:B------:R-:W-:Y:S01]  /*1ba0*/  DFMA R30, R26, R30, UR8 ;  /* 0x000000081a1e7e2b */ /* 0x000fe2000800001e */
        /* <DEDUP_REMOVED lines=20> */
[----:B------:R-:W-:-:S08]  /*1cf0*/  DFMA R30, R26, R30, UR8 ;  /* 0x000000081a1e7e2b */ /* 0x000fd0000800001e */
[----:B------:R-:W-:-:S08]  /*1d00*/  DFMA R30, R26, R30, 1 ;  /* 0x3ff000001a1e742b */ /* 0x000fd0000000001e */
[----:B------:R-:W-:-:S10]  /*1d10*/  DFMA R26, R26, R30, 1 ;  /* 0x3ff000001a1a742b */ /* 0x000fd4000000001e */
[----:B------:R-:W-:Y:S02]  /*1d20*/  IMAD R21, R22, 0x100000, R27 ;  /* 0x0010000016157824 */ /* 0x000fe400078e021b */
[----:B------:R-:W-:Y:S01]  /*1d30*/  IMAD.MOV.U32 R20, RZ, RZ, R26 ;  /* 0x000000ffff147224 */ /* 0x000fe200078e001a */
[----:B------:R-:W-:Y:S06]  /*1d40*/  @!P1 BRA `(.L_x_36) ;  /* 0x0000000000309947 */ /* 0x000fec0003800000 */
[----:B------:R-:W-:Y:S01]  /*1d50*/  FSETP.GEU.AND P2, PT, |R25|, 4.2275390625, PT ;  /* 0x408748001900780b */ /* 0x000fe20003f4e200 */
[C---:B------:R-:W-:Y:S02]  /*1d60*/  DADD R30, R24.reuse, +INF ;  /* 0x7ff00000181e7429 */ /* 0x040fe40000000000 */
[----:B------:R-:W-:-:S08]  /*1d70*/  DSETP.GEU.AND P1, PT, R24, RZ, PT ;  /* 0x000000ff1800722a */ /* 0x000fd00003f2e000 */
[----:B------:R-:W-:Y:S02]  /*1d80*/  FSEL R21, R31, RZ, P1 ;  /* 0x000000ff1f157208 */ /* 0x000fe40000800000 */
[----:B------:R-:W-:-:S04]  /*1d90*/  @!P2 LEA.HI R20, R22, R22, RZ, 0x1 ;  /* 0x000000161614a211 */ /* 0x000fc800078f08ff */
[----:B------:R-:W-:Y:S02]  /*1da0*/  @!P2 SHF.R.S32.HI R23, RZ, 0x1, R20 ;  /* 0x00000001ff17a819 */ /* 0x000fe40000011414 */
[----:B------:R-:W-:-:S03]  /*1db0*/  FSEL R20, R30, RZ, P1 ;  /* 0x000000ff1e147208 */ /* 0x000fc60000800000 */
[----:B------:R-:W-:Y:S02]  /*1dc0*/  @!P2 IMAD.IADD R22, R22, 0x1, -R23 ;  /* 0x000000011616a824 */ /* 0x000fe400078e0a17 */
[----:B------:R-:W-:-:S03]  /*1dd0*/  @!P2 IMAD R27, R23, 0x100000, R27 ;  /* 0x00100000171ba824 */ /* 0x000fc600078e021b */
[----:B------:R-:W-:Y:S01]  /*1de0*/  @!P2 LEA R23, R22, 0x3ff00000, 0x14 ;  /* 0x3ff000001617a811 */ /* 0x000fe200078ea0ff */
[----:B------:R-:W-:-:S06]  /*1df0*/  @!P2 IMAD.MOV.U32 R22, RZ, RZ, RZ ;  /* 0x000000ffff16a224 */ /* 0x000fcc00078e00ff */
[----:B------:R-:W-:-:S11]  /*1e00*/  @!P2 DMUL R20, R26, R22 ;  /* 0x000000161a14a228 */ /* 0x000fd60000000000 */
.L_x_36:
[----:B------:R-:W-:Y:S02]  /*1e10*/  DFMA R28, R28, R20, R20 ;  /* 0x000000141c1c722b */ /* 0x000fe40000000014 */
[----:B------:R-:W-:-:S08]  /*1e20*/  DSETP.NEU.AND P1, PT, |R20|, +INF , PT ;  /* 0x7ff000001400742a */ /* 0x000fd00003f2d200 */
[----:B------:R-:W-:Y:S01]  /*1e30*/  FSEL R22, R20, R28, !P1 ;  /* 0x0000001c14167208 */ /* 0x000fe20004800000 */
[----:B------:R-:W-:Y:S01]  /*1e40*/  IMAD.MOV.U32 R20, RZ, RZ, R0 ;  /* 0x000000ffff147224 */ /* 0x000fe200078e0000 */
[----:B------:R-:W-:Y:S01]  /*1e50*/  FSEL R28, R21, R29, !P1 ;  /* 0x0000001d151c7208 */ /* 0x000fe20004800000 */
[----:B------:R-:W-:-:S04]  /*1e60*/  IMAD.MOV.U32 R21, RZ, RZ, 0x0 ;  /* 0x00000000ff157424 */ /* 0x000fc800078e00ff */
[----:B------:R-:W-:Y:S05]  /*1e70*/  RET.REL.NODEC R20 `(_Z8calcProbiPfS_S_S_Pi) ;  /* 0xffffffe014607950 */ /* 0x000fea0003c3ffff */
.L_x_37:
        /* <DEDUP_REMOVED lines=16> */
.L_x_100:


//--------------------- .text._Z9calcDenomiPfS_S_S_Pi --------------------------
	.section	.text._Z9calcDenomiPfS_S_S_Pi,"ax",@progbits
	.align	128
        .global         _Z9calcDenomiPfS_S_S_Pi
        .type           _Z9calcDenomiPfS_S_S_Pi,@function
        .size           _Z9calcDenomiPfS_S_S_Pi,(.L_x_102 - _Z9calcDenomiPfS_S_S_Pi)
        .other          _Z9calcDenomiPfS_S_S_Pi,@"STO_CUDA_ENTRY STV_DEFAULT"
_Z9calcDenomiPfS_S_S_Pi:
.text._Z9calcDenomiPfS_S_S_Pi:
[----:B------:R-:W-:Y:S01]  /*0000*/  LDC R1, c[0x0][0x37c] ;  /* 0x0000df00ff017b82 */ /* 0x000fe20000000800 */
[----:B------:R-:W0:Y:S07]  /*0010*/  S2R R3, SR_TID.X ;  /* 0x0000000000037919 */ /* 0x000e2e0000002100 */
[----:B------:R-:W0:Y:S01]  /*0020*/  S2UR UR5, SR_CTAID.X ;  /* 0x00000000000579c3 */ /* 0x000e220000002500 */
[----:B------:R-:W1:Y:S07]  /*0030*/  LDCU UR4, c[0x0][0x380] ;  /* 0x00007000ff0477ac */ /* 0x000e6e0008000800 */
[----:B------:R-:W0:Y:S01]  /*0040*/  LDC R2, c[0x0][0x360] ;  /* 0x0000d800ff027b82 */ /* 0x000e220000000800 */
[----:B------:R-:W2:Y:S01]  /*0050*/  LDCU UR6, c[0x0][0x370] ;  /* 0x00006e00ff0677ac */ /* 0x000ea20008000800 */
[----:B0-----:R-:W-:-:S02]  /*0060*/  IMAD R3, R2, UR5, R3 ;  /* 0x0000000502037c24 */ /* 0x001fc4000f8e0203 */
[----:B--2---:R-:W-:-:S03]  /*0070*/  IMAD R2, R2, UR6, RZ ;  /* 0x0000000602027c24 */ /* 0x004fc6000f8e02ff */
[----:B-1----:R-:W-:-:S13]  /*0080*/  ISETP.GE.AND P0, PT, R3, UR4, PT ;  /* 0x0000000403007c0c */ /* 0x002fda000bf06270 */
[----:B------:R-:W-:Y:S05]  /*0090*/  @P0 EXIT ;  /* 0x000000000000094d */ /* 0x000fea0003800000 */
[----:B------:R-:W-:Y:S01]  /*00a0*/  UISETP.GE.AND UP0, UPT, UR4, 0x1, UPT ;  /* 0x000000010400788c */ /* 0x000fe2000bf06270 */
[----:B------:R-:W0:Y:S08]  /*00b0*/  LDCU.64 UR6, c[0x0][0x358] ;  /* 0x00006b00ff0677ac */ /* 0x000e300008000a00 */
[----:B------:R-:W-:Y:S05]  /*00c0*/  BRA.U !UP0, `(.L_x_38) ;  /* 0x0000001508087547 */ /* 0x000fea000b800000 */
[----:B------:R-:W-:-:S04]  /*00d0*/  ULOP3.LUT UR4, UR4, 0x7ffffffe, URZ, 0xc0, !UPT ;  /* 0x7ffffffe04047892 */ /* 0x000fc8000f8ec0ff */
[----:B------:R-:W-:-:S12]  /*00e0*/  UIADD3 UR5, UPT, UPT, -UR4, URZ, URZ ;  /* 0x000000ff04057290 */ /* 0x000fd8000fffe1ff */
.L_x_87:
[----:B01-34-:R-:W1:Y:S01]  /*00f0*/  LDC.64 R20, c[0x0][0x3a0] ;  /* 0x0000e800ff147b82 */ /* 0x01be620000000a00 */
[----:B--2---:R-:W2:Y:S01]  /*0100*/  LDCU UR8, c[0x0][0x380] ;  /* 0x00007000ff0877ac */ /* 0x004ea20008000800 */
[----:B------:R-:W-:Y:S01]  /*0110*/  IMAD.MOV.U32 R9, RZ, RZ, RZ ;  /* 0x000000ffff097224 */ /* 0x000fe200078e00ff */
[----:B------:R-:W-:Y:S01]  /*0120*/  CS2R R6, SRZ ;  /* 0x0000000000067805 */ /* 0x000fe2000001ff00 */
[----:B--2---:R-:W-:Y:S02]  /*0130*/  UISETP.NE.AND UP0, UPT, UR8, 0x1, UPT ;  /* 0x000000010800788c */ /* 0x004fe4000bf05270 */
[C---:B------:R-:W-:Y:S02]  /*0140*/  IMAD R4, R3.reuse, UR8, RZ ;  /* 0x0000000803047c24 */ /* 0x040fe4000f8e02ff */
[----:B-1----:R-:W-:-:S05]  /*0150*/  IMAD.WIDE R20, R3, 0x4, R20 ;  /* 0x0000000403147825 */ /* 0x002fca00078e0214 */
[----:B0-----:R0:W-:Y:S01]  /*0160*/  STG.E desc[UR6][R20.64], RZ ;  /* 0x000000ff14007986 */ /* 0x0011e2000c101906 */
[----:B------:R-:W-:Y:S05]  /*0170*/  BRA.U !UP0, `(.L_x_39) ;  /* 0x0000000d082c7547 */ /* 0x000fea000b800000 */
[----:B------:R-:W1:Y:S01]  /*0180*/  LDC.64 R18, c[0x0][0x390] ;  /* 0x0000e400ff127b82 */ /* 0x000e620000000a00 */
[----:B------:R-:W-:Y:S02]  /*0190*/  IMAD.MOV.U32 R5, RZ, RZ, RZ ;  /* 0x000000ffff057224 */ /* 0x000fe400078e00ff */
[----:B------:R-:W-:Y:S02]  /*01a0*/  IMAD.MOV.U32 R6, RZ, RZ, R4 ;  /* 0x000000ffff067224 */ /* 0x000fe400078e0004 */
[----:B------:R-:W-:-:S03]  /*01b0*/  IMAD.U32 R7, RZ, RZ, UR5 ;  /* 0x00000005ff077e24 */ /* 0x000fc6000f8e00ff */
[----:B------:R-:W2:Y:S08]  /*01c0*/  LDC.64 R16, c[0x0][0x398] ;  /* 0x0000e600ff107b82 */ /* 0x000eb00000000a00 */
[----:B------:R-:W3:Y:S02]  /*01d0*/  LDC.64 R14, c[0x0][0x3a8] ;  /* 0x0000ea00ff0e7b82 */ /* 0x000ee40000000a00 */
.L_x_70:
[----:B-1----:R-:W-:-:S05]  /*01e0*/  IMAD.WIDE R12, R6, 0x4, R18 ;  /* 0x00000004060c7825 */ /* 0x002fca00078e0212 */
[----:B----4-:R-:W4:Y:S01]  /*01f0*/  LDG.E R8, desc[UR6][R12.64] ;  /* 0x000000060c087981 */ /* 0x010f22000c1e1900 */
[----:B------:R-:W-:Y:S01]  /*0200*/  BSSY.RECONVERGENT B0, `(.L_x_40) ;  /* 0x000000f000007945 */ /* 0x000fe20003800200 */
[----:B----4-:R-:W-:Y:S01]  /*0210*/  FSETP.NEU.AND P0, PT, R8, RZ, PT ;  /* 0x000000ff0800720b */ /* 0x010fe20003f0d000 */
[----:B------:R1:W4:-:S12]  /*0220*/  F2F.F64.F32 R10, R8 ;  /* 0x00000008000a7310 */ /* 0x0003180000201800 */
[----:B-1----:R-:W-:Y:S05]  /*0230*/  @!P0 BRA `(.L_x_41) ;  /* 0x0000000000288947 */ /* 0x002fea0003800000 */
[----:B----4-:R-:W-:Y:S01]  /*0240*/  DADD R24, -RZ, |R10| ;  /* 0x00000000ff187229 */ /* 0x010fe2000000050a */
[----:B------:R-:W-:Y:S01]  /*0250*/  ISETP.GE.AND P2, PT, R11, RZ, PT ;  /* 0x000000ff0b00720c */ /* 0x000fe20003f46270 */
[----:B------:R-:W-:Y:S01]  /*0260*/  IMAD.MOV.U32 R42, RZ, RZ, 0x66666666 ;  /* 0x66666666ff2a7424 */ /* 0x000fe200078e00ff */
[----:B------:R-:W-:Y:S01]  /*0270*/  MOV R0, 0x2b0 ;  /* 0x000002b000007802 */ /* 0x000fe20000000f00 */
[----:B------:R-:W-:-:S06]  /*0280*/  IMAD.MOV.U32 R41, RZ, RZ, 0x40146666 ;  /* 0x40146666ff297424 */ /* 0x000fcc00078e00ff */
[----:B------:R-:W-:-:S07]  /*0290*/  IMAD.MOV.U32 R43, RZ, RZ, R25 ;  /* 0x000000ffff2b7224 */ /* 0x000fce00078e0019 */
[----:B0-23--:R-:W-:Y:S05]  /*02a0*/  CALL.REL.NOINC `($_Z9calcDenomiPfS_S_S_Pi$__internal_accurate_pow) ;  /* 0x0000001800387944 */ /* 0x00dfea0003c00000 */
[----:B------:R-:W-:Y:S02]  /*02b0*/  FSEL R24, R23, RZ, P2 ;  /* 0x000000ff17187208 */ /* 0x000fe40001000000 */
[----:B------:R-:W-:Y:S01]  /*02c0*/  FSEL R25, R22, -QNAN , P2 ;  /* 0xfff8000016197808 */ /* 0x000fe20001000000 */
[----:B------:R-:W-:Y:S06]  /*02d0*/  BRA `(.L_x_42) ;  /* 0x0000000000047947 */ /* 0x000fec0003800000 */
.L_x_41:
[----:B------:R-:W-:-:S07]  /*02e0*/  CS2R R24, SRZ ;  /* 0x0000000000187805 */ /* 0x000fce000001ff00 */
.L_x_42:
[----:B------:R-:W-:Y:S05]  /*02f0*/  BSYNC.RECONVERGENT B0 ;  /* 0x0000000000007941 */ /* 0x000fea0003800200 */
.L_x_40:
[----:B------:R-:W-:Y:S01]  /*0300*/  IMAD.MOV.U32 R26, RZ, RZ, 0x66666666 ;  /* 0x66666666ff1a7424 */ /* 0x000fe200078e00ff */
[----:B------:R-:W-:Y:S01]  /*0310*/  BSSY.RECONVERGENT B0, `(.L_x_43) ;  /* 0x000000e000007945 */ /* 0x000fe20003800200 */
[----:B------:R-:W-:-:S06]  /*0320*/  IMAD.MOV.U32 R27, RZ, RZ, 0x40146666 ;  /* 0x40146666ff1b7424 */ /* 0x000fcc00078e00ff */
[----:B----4-:R-:W-:-:S10]  /*0330*/  DADD R22, R10, R26 ;  /* 0x000000000a167229 */ /* 0x010fd4000000001a */
[----:B------:R-:W-:-:S04]  /*0340*/  LOP3.LUT R22, R23, 0x7ff00000, RZ, 0xc0, !PT ;  /* 0x7ff0000017167812 */ /* 0x000fc800078ec0ff */
[----:B------:R-:W-:-:S13]  /*0350*/  ISETP.NE.AND P0, PT, R22, 0x7ff00000, PT ;  /* 0x7ff000001600780c */ /* 0x000fda0003f05270 */
[----:B------:R-:W-:Y:S05]  /*0360*/  @P0 BRA `(.L_x_44) ;  /* 0x0000000000200947 */ /* 0x000fea0003800000 */
[----:B------:R-:W-:-:S13]  /*0370*/  FSETP.NAN.AND P0, PT, R8, R8, PT ;  /* 0x000000080800720b */ /* 0x000fda0003f08000 */
[----:B------:R-:W-:Y:S05]  /*0380*/  @P0 BRA `(.L_x_45) ;  /* 0x0000000000140947 */ /* 0x000fea0003800000 */
[----:B------:R-:W-:-:S14]  /*0390*/  DSETP.NEU.AND P0, PT, |R10|, +INF , PT ;  /* 0x7ff000000a00742a */ /* 0x000fdc0003f0d200 */
[----:B------:R-:W-:Y:S05]  /*03a0*/  @P0 BRA `(.L_x_44) ;  /* 0x0000000000100947 */ /* 0x000fea0003800000 */
[----:B------:R-:W-:Y:S02]  /*03b0*/  IMAD.MOV.U32 R24, RZ, RZ, 0x0 ;  /* 0x00000000ff187424 */ /* 0x000fe400078e00ff */
[----:B------:R-:W-:Y:S01]  /*03c0*/  IMAD.MOV.U32 R25, RZ, RZ, 0x7ff00000 ;  /* 0x7ff00000ff197424 */ /* 0x000fe200078e00ff */
[----:B------:R-:W-:Y:S06]  /*03d0*/  BRA `(.L_x_44) ;  /* 0x0000000000047947 */ /* 0x000fec0003800000 */
.L_x_45:
[----:B------:R-:W-:-:S11]  /*03e0*/  DADD R24, R10, R26 ;  /* 0x000000000a187229 */ /* 0x000fd6000000001a */
.L_x_44:
[----:B------:R-:W-:Y:S05]  /*03f0*/  BSYNC.RECONVERGENT B0 ;  /* 0x0000000000007941 */ /* 0x000fea0003800200 */
.L_x_43:
[----:B--2---:R-:W-:-:S05]  /*0400*/  IMAD.WIDE R10, R6, 0x4, R16 ;  /* 0x00000004060a7825 */ /* 0x004fca00078e0210 */
[----:B------:R-:W2:Y:S01]  /*0410*/  LDG.E R27, desc[UR6][R10.64] ;  /* 0x000000060a1b7981 */ /* 0x000ea2000c1e1900 */
[----:B------:R-:W-:Y:S01]  /*0420*/  FSETP.NEU.AND P0, PT, R8, 1, PT ;  /* 0x3f8000000800780b */ /* 0x000fe20003f0d000 */
[----:B------:R-:W-:Y:S03]  /*0430*/  BSSY.RECONVERGENT B0, `(.L_x_46) ;  /* 0x0000010000007945 */ /* 0x000fe60003800200 */
[----:B------:R-:W-:Y:S02]  /*0440*/  FSEL R8, R24, RZ, P0 ;  /* 0x000000ff18087208 */ /* 0x000fe40000000000 */
[----:B------:R-:W-:Y:S01]  /*0450*/  FSEL R9, R25, 1.875, P0 ;  /* 0x3ff0000019097808 */ /* 0x000fe20000000000 */
[----:B--2---:R-:W-:-:S05]  /*0460*/  VIADD R0, R27, 0x1800000 ;  /* 0x018000001b007836 */ /* 0x004fca0000000000 */
[----:B------:R-:W-:-:S04]  /*0470*/  LOP3.LUT R0, R0, 0x7f800000, RZ, 0xc0, !PT ;  /* 0x7f80000000007812 */ /* 0x000fc800078ec0ff */
[----:B------:R-:W-:-:S13]  /*0480*/  ISETP.GT.U32.AND P1, PT, R0, 0x1ffffff, PT ;  /* 0x01ffffff0000780c */ /* 0x000fda0003f24070 */
[----:B------:R-:W-:Y:S05]  /*0490*/  @P1 BRA `(.L_x_47) ;  /* 0x0000000000141947 */ /* 0x000fea0003800000 */
[----:B------:R-:W-:Y:S01]  /*04a0*/  IMAD.MOV.U32 R0, RZ, RZ, R27 ;  /* 0x000000ffff007224 */ /* 0x000fe200078e001b */
[----:B------:R-:W-:-:S07]  /*04b0*/  MOV R24, 0x4d0 ;  /* 0x000004d000187802 */ /* 0x000fce0000000f00 */
[----:B0--3--:R-:W-:Y:S05]  /*04c0*/  CALL.REL.NOINC `($__internal_2_$__cuda_sm20_rcp_rn_f32_slowpath) ;  /* 0x0000001000e07944 */ /* 0x009fea0003c00000 */
[----:B------:R-:W-:Y:S01]  /*04d0*/  IMAD.MOV.U32 R40, RZ, RZ, R23 ;  /* 0x000000ffff287224 */ /* 0x000fe200078e0017 */
[----:B------:R-:W-:Y:S06]  /*04e0*/  BRA `(.L_x_48) ;  /* 0x0000000000107947 */ /* 0x000fec0003800000 */
.L_x_47:
[----:B------:R-:W1:Y:S02]  /*04f0*/  MUFU.RCP R40, R27 ;  /* 0x0000001b00287308 */ /* 0x000e640000001000 */
[----:B-1----:R-:W-:-:S04]  /*0500*/  FFMA R0, R27, R40, -1 ;  /* 0xbf8000001b007423 */ /* 0x002fc80000000028 */
[----:B------:R-:W-:-:S04]  /*0510*/  FADD.FTZ R23, -R0, -RZ ;  /* 0x800000ff00177221 */ /* 0x000fc80000010100 */
[----:B------:R-:W-:-:S07]  /*0520*/  FFMA R40, R40, R23, R40 ;  /* 0x0000001728287223 */ /* 0x000fce0000000028 */
.L_x_48:
[----:B------:R-:W-:Y:S05]  /*0530*/  BSYNC.RECONVERGENT B0 ;  /* 0x0000000000007941 */ /* 0x000fea0003800200 */
.L_x_46:
[----:B------:R-:W-:Y:S01]  /*0540*/  FSETP.NEU.AND P0, PT, R40, RZ, PT ;  /* 0x000000ff2800720b */ /* 0x000fe20003f0d000 */
[----:B------:R1:W2:Y:S01]  /*0550*/  F2F.F64.F32 R38, R40 ;  /* 0x0000002800267310 */ /* 0x0002a20000201800 */
[----:B------:R-:W-:Y:S11]  /*0560*/  BSSY.RECONVERGENT B0, `(.L_x_49) ;  /* 0x000000d000007945 */ /* 0x000ff60003800200 */
[----:B-1----:R-:W-:Y:S05]  /*0570*/  @!P0 BRA `(.L_x_50) ;  /* 0x0000000000288947 */ /* 0x002fea0003800000 */
[----:B--2---:R-:W-:Y:S01]  /*0580*/  DADD R24, -RZ, |R38| ;  /* 0x00000000ff187229 */ /* 0x004fe20000000526 */
[----:B------:R-:W-:Y:S01]  /*0590*/  ISETP.GE.AND P2, PT, R39, RZ, PT ;  /* 0x000000ff2700720c */ /* 0x000fe20003f46270 */
[----:B------:R-:W-:Y:S01]  /*05a0*/  IMAD.MOV.U32 R42, RZ, RZ, 0x33333333 ;  /* 0x33333333ff2a7424 */ /* 0x000fe200078e00ff */
[----:B------:R-:W-:Y:S01]  /*05b0*/  MOV R0, 0x5f0 ;  /* 0x000005f000007802 */ /* 0x000fe20000000f00 */
[----:B------:R-:W-:-:S06]  /*05c0*/  IMAD.MOV.U32 R41, RZ, RZ, 0x3fc33333 ;  /* 0x3fc33333ff297424 */ /* 0x000fcc00078e00ff */
[----:B------:R-:W-:-:S07]  /*05d0*/  IMAD.MOV.U32 R43, RZ, RZ, R25 ;  /* 0x000000ffff2b7224 */ /* 0x000fce00078e0019 */
[----:B0--3--:R-:W-:Y:S05]  /*05e0*/  CALL.REL.NOINC `($_Z9calcDenomiPfS_S_S_Pi$__internal_accurate_pow) ;  /* 0x0000001400687944 */ /* 0x009fea0003c00000 */
[----:B------:R-:W-:Y:S02]  /*05f0*/  FSEL R24, R23, RZ, P2 ;  /* 0x000000ff17187208 */ /* 0x000fe40001000000 */
[----:B------:R-:W-:Y:S01]  /*0600*/  FSEL R25, R22, -QNAN , P2 ;  /* 0xfff8000016197808 */ /* 0x000fe20001000000 */
[----:B------:R-:W-:Y:S06]  /*0610*/  BRA `(.L_x_51) ;  /* 0x0000000000047947 */ /* 0x000fec0003800000 */
.L_x_50:
[----:B------:R-:W-:-:S07]  /*0620*/  CS2R R24, SRZ ;  /* 0x0000000000187805 */ /* 0x000fce000001ff00 */
.L_x_51:
[----:B------:R-:W-:Y:S05]  /*0630*/  BSYNC.RECONVERGENT B0 ;  /* 0x0000000000007941 */ /* 0x000fea0003800200 */
.L_x_49:
[----:B------:R-:W-:Y:S01]  /*0640*/  IMAD.MOV.U32 R26, RZ, RZ, 0x33333333 ;  /* 0x33333333ff1a7424 */ /* 0x000fe200078e00ff */
[----:B------:R-:W-:Y:S01]  /*0650*/  MOV R27, 0x3fc33333 ;  /* 0x3fc33333001b7802 */ /* 0x000fe20000000f00 */
[----:B------:R-:W-:Y:S05]  /*0660*/  BSSY.RECONVERGENT B0, `(.L_x_52) ;  /* 0x000000d000007945 */ /* 0x000fea0003800200 */
[----:B--2---:R-:W-:-:S10]  /*0670*/  DADD R22, R38, R26 ;  /* 0x0000000026167229 */ /* 0x004fd4000000001a */
        /* <DEDUP_REMOVED lines=10> */
.L_x_54:
[----:B------:R-:W-:-:S11]  /*0720*/  DADD R24, R38, R26 ;  /* 0x0000000026187229 */ /* 0x000fd6000000001a */
.L_x_53:
[----:B------:R-:W-:Y:S05]  /*0730*/  BSYNC.RECONVERGENT B0 ;  /* 0x0000000000007941 */ /* 0x000fea0003800200 */
.L_x_52:
[----:B---3--:R-:W-:-:S05]  /*0740*/  IMAD.WIDE R38, R6, 0x4, R14 ;  /* 0x0000000406267825 */ /* 0x008fca00078e020e */
[----:B------:R-:W2:Y:S01]  /*0750*/  LDG.E R22, desc[UR6][R38.64] ;  /* 0x0000000626167981 */ /* 0x000ea2000c1e1900 */
[----:B------:R-:W-:Y:S01]  /*0760*/  FSETP.NEU.AND P0, PT, R40, 1, PT ;  /* 0x3f8000002800780b */ /* 0x000fe20003f0d000 */
[----:B------:R-:W-:Y:S03]  /*0770*/  F2F.F64.F32 R26, R5 ;  /* 0x00000005001a7310 */ /* 0x000fe60000201800 */
[----:B------:R-:W-:Y:S02]  /*0780*/  FSEL R24, R24, RZ, P0 ;  /* 0x000000ff18187208 */ /* 0x000fe40000000000 */
[----:B------:R-:W-:-:S06]  /*0790*/  FSEL R25, R25, 1.875, P0 ;  /* 0x3ff0000019197808 */ /* 0x000fcc0000000000 */
[----:B------:R-:W-:Y:S01]  /*07a0*/  DMUL R8, R8, R24 ;  /* 0x0000001808087228 */ /* 0x000fe20000000000 */
[----:B--2---:R-:W1:Y:S07]  /*07b0*/  I2F.F64 R22, R22 ;  /* 0x0000001600167312 */ /* 0x004e6e0000201c00 */
[----:B-1----:R-:W-:-:S10]  /*07c0*/  DFMA R8, R8, R22, R26 ;  /* 0x000000160808722b */ /* 0x002fd4000000001a */
[----:B------:R-:W1:Y:S02]  /*07d0*/  F2F.F32.F64 R9, R8 ;  /* 0x0000000800097310 */ /* 0x000e640000301000 */
[----:B-1----:R1:W-:Y:S04]  /*07e0*/  STG.E desc[UR6][R20.64], R9 ;  /* 0x0000000914007986 */ /* 0x0023e8000c101906 */
[----:B------:R-:W2:Y:S01]  /*07f0*/  LDG.E R12, desc[UR6][R12.64+0x4] ;  /* 0x000004060c0c7981 */ /* 0x000ea2000c1e1900 */
[----:B------:R-:W-:Y:S01]  /*0800*/  BSSY.RECONVERGENT B0, `(.L_x_55) ;  /* 0x000000f000007945 */ /* 0x000fe20003800200 */
[----:B--2---:R-:W-:Y:S01]  /*0810*/  FSETP.NEU.AND P0, PT, R12, RZ, PT ;  /* 0x000000ff0c00720b */ /* 0x004fe20003f0d000 */
[----:B------:R1:W2:-:S12]  /*0820*/  F2F.F64.F32 R44, R12 ;  /* 0x0000000c002c7310 */ /* 0x0002980000201800 */
[----:B-1----:R-:W-:Y:S05]  /*0830*/  @!P0 BRA `(.L_x_56) ;  /* 0x0000000000288947 */ /* 0x002fea0003800000 */
[----:B--2---:R-:W-:Y:S01]  /*0840*/  DADD R24, -RZ, |R44| ;  /* 0x00000000ff187229 */ /* 0x004fe2000000052c */
[----:B------:R-:W-:Y:S01]  /*0850*/  ISETP.GE.AND P2, PT, R45, RZ, PT ;  /* 0x000000ff2d00720c */ /* 0x000fe20003f46270 */
[----:B------:R-:W-:Y:S01]  /*0860*/  IMAD.MOV.U32 R42, RZ, RZ, 0x66666666 ;  /* 0x66666666ff2a7424 */ /* 0x000fe200078e00ff */
[----:B------:R-:W-:Y:S01]  /*0870*/  MOV R0, 0x8b0 ;  /* 0x000008b000007802 */ /* 0x000fe20000000f00 */
[----:B------:R-:W-:-:S06]  /*0880*/  IMAD.MOV.U32 R41, RZ, RZ, 0x40146666 ;  /* 0x40146666ff297424 */ /* 0x000fcc00078e00ff */
[----:B------:R-:W-:-:S07]  /*0890*/  IMAD.MOV.U32 R43, RZ, RZ, R25 ;  /* 0x000000ffff2b7224 */ /* 0x000fce00078e0019 */
[----:B0-----:R-:W-:Y:S05]  /*08a0*/  CALL.REL.NOINC `($_Z9calcDenomiPfS_S_S_Pi$__internal_accurate_pow) ;  /* 0x0000001000b87944 */ /* 0x001fea0003c00000 */
[----:B------:R-:W-:Y:S02]  /*08b0*/  FSEL R24, R23, RZ, P2 ;  /* 0x000000ff17187208 */ /* 0x000fe40001000000 */
[----:B------:R-:W-:Y:S01]  /*08c0*/  FSEL R25, R22, -QNAN , P2 ;  /* 0xfff8000016197808 */ /* 0x000fe20001000000 */
[----:B------:R-:W-:Y:S06]  /*08d0*/  BRA `(.L_x_57) ;  /* 0x0000000000047947 */ /* 0x000fec0003800000 */
.L_x_56:
[----:B------:R-:W-:-:S07]  /*08e0*/  CS2R R24, SRZ ;  /* 0x0000000000187805 */ /* 0x000fce000001ff00 */
.L_x_57:
[----:B------:R-:W-:Y:S05]  /*08f0*/  BSYNC.RECONVERGENT B0 ;  /* 0x0000000000007941 */ /* 0x000fea0003800200 */
.L_x_55:
[----:B------:R-:W-:Y:S01]  /*0900*/  IMAD.MOV.U32 R26, RZ, RZ, 0x66666666 ;  /* 0x66666666ff1a7424 */ /* 0x000fe200078e00ff */
[----:B------:R-:W-:Y:S01]  /*0910*/  BSSY.RECONVERGENT B0, `(.L_x_58) ;  /* 0x000000e000007945 */ /* 0x000fe20003800200 */
[----:B------:R-:W-:-:S06]  /*0920*/  IMAD.MOV.U32 R27, RZ, RZ, 0x40146666 ;  /* 0x40146666ff1b7424 */ /* 0x000fcc00078e00ff */
        /* <DEDUP_REMOVED lines=11> */
.L_x_60:
[----:B------:R-:W-:-:S11]  /*09e0*/  DADD R24, R44, R26 ;  /* 0x000000002c187229 */ /* 0x000fd6000000001a */
.L_x_59:
[----:B------:R-:W-:Y:S05]  /*09f0*/  BSYNC.RECONVERGENT B0 ;  /* 0x0000000000007941 */ /* 0x000fea0003800200 */
.L_x_58:
        /* <DEDUP_REMOVED lines=11> */
[----:B0-----:R-:W-:Y:S05]  /*0ab0*/  CALL.REL.NOINC `($__internal_2_$__cuda_sm20_rcp_rn_f32_slowpath) ;  /* 0x0000000c00647944 */ /* 0x001fea0003c00000 */
[----:B------:R-:W-:Y:S01]  /*0ac0*/  IMAD.MOV.U32 R5, RZ, RZ, R23 ;  /* 0x000000ffff057224 */ /* 0x000fe200078e0017 */
[----:B------:R-:W-:Y:S06]  /*0ad0*/  BRA `(.L_x_63) ;  /* 0x0000000000107947 */ /* 0x000fec0003800000 */
.L_x_62:
[----:B------:R-:W1:Y:S02]  /*0ae0*/  MUFU.RCP R5, R10 ;  /* 0x0000000a00057308 */ /* 0x000e640000001000 */
[----:B-1----:R-:W-:-:S04]  /*0af0*/  FFMA R0, R10, R5, -1 ;  /* 0xbf8000000a007423 */ /* 0x002fc80000000005 */
[----:B------:R-:W-:-:S04]  /*0b00*/  FADD.FTZ R0, -R0, -RZ ;  /* 0x800000ff00007221 */ /* 0x000fc80000010100 */
[----:B------:R-:W-:-:S07]  /*0b10*/  FFMA R5, R5, R0, R5 ;  /* 0x0000000005057223 */ /* 0x000fce0000000005 */
.L_x_63:
[----:B------:R-:W-:Y:S05]  /*0b20*/  BSYNC.RECONVERGENT B0 ;  /* 0x0000000000007941 */ /* 0x000fea0003800200 */
.L_x_61:
        /* <DEDUP_REMOVED lines=14> */
.L_x_65:
[----:B------:R-:W-:-:S07]  /*0c10*/  CS2R R24, SRZ ;  /* 0x0000000000187805 */ /* 0x000fce000001ff00 */
.L_x_66:
[----:B------:R-:W-:Y:S05]  /*0c20*/  BSYNC.RECONVERGENT B0 ;  /* 0x0000000000007941 */ /* 0x000fea0003800200 */
.L_x_64:
[----:B------:R-:W-:Y:S01]  /*0c30*/  MOV R26, 0x33333333 ;  /* 0x33333333001a7802 */ /* 0x000fe20000000f00 */
[----:B------:R-:W-:Y:S01]  /*0c40*/  IMAD.MOV.U32 R27, RZ, RZ, 0x3fc33333 ;  /* 0x3fc33333ff1b7424 */ /* 0x000fe200078e00ff */
        /* <DEDUP_REMOVED lines=12> */
.L_x_69:
[----:B------:R-:W-:-:S11]  /*0d10*/  DADD R24, R10, R26 ;  /* 0x000000000a187229 */ /* 0x000fd6000000001a */
.L_x_68:
[----:B------:R-:W-:Y:S05]  /*0d20*/  BSYNC.RECONVERGENT B0 ;  /* 0x0000000000007941 */ /* 0x000fea0003800200 */
.L_x_67:
[----:B------:R-:W2:Y:S01]  /*0d30*/  LDG.E R38, desc[UR6][R38.64+0x4] ;  /* 0x0000040626267981 */ /* 0x000ea2000c1e1900 */
[----:B------:R-:W-:Y:S01]  /*0d40*/  FSETP.NEU.AND P0, PT, R5, 1, PT ;  /* 0x3f8000000500780b */ /* 0x000fe20003f0d000 */
[----:B------:R-:W-:Y:S01]  /*0d50*/  F2F.F64.F32 R8, R9 ;  /* 0x0000000900087310 */ /* 0x000fe20000201800 */
[----:B------:R-:W-:Y:S02]  /*0d60*/  VIADD R7, R7, 0x2 ;  /* 0x0000000207077836 */ /* 0x000fe40000000000 */
[----:B------:R-:W-:Y:S01]  /*0d70*/  FSEL R22, R24, RZ, P0 ;  /* 0x000000ff18167208 */ /* 0x000fe20000000000 */
[----:B------:R-:W-:Y:S01]  /*0d80*/  VIADD R6, R6, 0x2 ;  /* 0x0000000206067836 */ /* 0x000fe20000000000 */
[----:B------:R-:W-:Y:S02]  /*0d90*/  FSEL R23, R25, 1.875, P0 ;  /* 0x3ff0000019177808 */ /* 0x000fe40000000000 */
[----:B------:R-:W-:-:S04]  /*0da0*/  ISETP.NE.AND P0, PT, R7, RZ, PT ;  /* 0x000000ff0700720c */ /* 0x000fc80003f05270 */
[----:B------:R-:W-:Y:S01]  /*0db0*/  DMUL R12, R12, R22 ;  /* 0x000000160c0c7228 */ /* 0x000fe20000000000 */
[----:B--2---:R-:W1:Y:S07]  /*0dc0*/  I2F.F64 R10, R38 ;  /* 0x00000026000a7312 */ /* 0x004e6e0000201c00 */
[----:B-1----:R-:W-:-:S06]  /*0dd0*/  DFMA R10, R12, R10, R8 ;  /* 0x0000000a0c0a722b */ /* 0x002fcc0000000008 */
[----:B------:R-:W1:Y:S02]  /*0de0*/  F2F.F32.F64 R5, R10 ;  /* 0x0000000a00057310 */ /* 0x000e640000301000 */
[----:B-1----:R4:W-:Y:S01]  /*0df0*/  STG.E desc[UR6][R20.64], R5 ;  /* 0x0000000514007986 */ /* 0x0029e2000c101906 */
[----:B------:R-:W-:Y:S05]  /*0e00*/  @P0 BRA `(.L_x_70) ;  /* 0xfffffff000f40947 */ /* 0x000fea000383ffff */
[----:B------:R1:W2:Y:S01]  /*0e10*/  F2F.F64.F32 R6, R5 ;  /* 0x0000000500067310 */ /* 0x0002a20000201800 */
[----:B------:R-:W-:-:S07]  /*0e20*/  IMAD.U32 R9, RZ, RZ, UR4 ;  /* 0x00000004ff097e24 */ /* 0x000fce000f8e00ff */
.L_x_39:
[----:B------:R-:W3:Y:S02]  /*0e30*/  LDCU UR8, c[0x0][0x380] ;  /* 0x00007000ff0877ac */ /* 0x000ee40008000800 */
[----:B---3--:R-:W-:-:S09]  /*0e40*/  ULOP3.LUT UP0, URZ, UR8, 0x1, URZ, 0xc0, !UPT ;  /* 0x0000000108ff7892 */ /* 0x008fd2000f80c0ff */
[----:B------:R-:W-:Y:S05]  /*0e50*/  BRA.U !UP0, `(.L_x_71) ;  /* 0x0000000508907547 */ /* 0x000fea000b800000 */
[----:B------:R-:W3:Y:S01]  /*0e60*/  LDC.64 R10, c[0x0][0x390] ;  /* 0x0000e400ff0a7b82 */ /* 0x000ee20000000a00 */
[----:B------:R-:W-:-:S04]  /*0e70*/  IMAD.IADD R4, R4, 0x1, R9 ;  /* 0x0000000104047824 */ /* 0x000fc800078e0209 */
[----:B---3--:R-:W-:-:S05]  /*0e80*/  IMAD.WIDE R10, R4, 0x4, R10 ;  /* 0x00000004040a7825 */ /* 0x008fca00078e020a */
[----:B-1--4-:R-:W3:Y:S01]  /*0e90*/  LDG.E R5, desc[UR6][R10.64] ;  /* 0x000000060a057981 */ /* 0x012ee2000c1e1900 */
[----:B------:R-:W-:Y:S01]  /*0ea0*/  BSSY.RECONVERGENT B0, `(.L_x_72) ;  /* 0x000000f000007945 */ /* 0x000fe20003800200 */
[----:B---3--:R-:W-:Y:S01]  /*0eb0*/  FSETP.NEU.AND P0, PT, R5, RZ, PT ;  /* 0x000000ff0500720b */ /* 0x008fe20003f0d000 */
[----:B------:R1:W3:-:S12]  /*0ec0*/  F2F.F64.F32 R8, R5 ;  /* 0x0000000500087310 */ /* 0x0002d80000201800 */
[----:B-1----:R-:W-:Y:S05]  /*0ed0*/  @!P0 BRA `(.L_x_73) ;  /* 0x0000000000288947 */ /* 0x002fea0003800000 */
[----:B---3--:R-:W-:Y:S01]  /*0ee0*/  DADD R24, -RZ, |R8| ;  /* 0x00000000ff187229 */ /* 0x008fe20000000508 */
[----:B------:R-:W-:Y:S01]  /*0ef0*/  ISETP.GE.AND P2, PT, R9, RZ, PT ;  /* 0x000000ff0900720c */ /* 0x000fe20003f46270 */
[----:B------:R-:W-:Y:S01]  /*0f00*/  IMAD.MOV.U32 R42, RZ, RZ, 0x66666666 ;  /* 0x66666666ff2a7424 */ /* 0x000fe200078e00ff */
[----:B------:R-:W-:Y:S01]  /*0f10*/  MOV R0, 0xf50 ;  /* 0x00000f5000007802 */ /* 0x000fe20000000f00 */
[----:B------:R-:W-:-:S06]  /*0f20*/  IMAD.MOV.U32 R41, RZ, RZ, 0x40146666 ;  /* 0x40146666ff297424 */ /* 0x000fcc00078e00ff */
[----:B------:R-:W-:-:S07]  /*0f30*/  IMAD.MOV.U32 R43, RZ, RZ, R25 ;  /* 0x000000ffff2b7224 */ /* 0x000fce00078e0019 */
[----:B0-2---:R-:W-:Y:S05]  /*0f40*/  CALL.REL.NOINC `($_Z9calcDenomiPfS_S_S_Pi$__internal_accurate_pow) ;  /* 0x0000000c00107944 */ /* 0x005fea0003c00000 */
[----:B------:R-:W-:Y:S02]  /*0f50*/  FSEL R10, R23, RZ, P2 ;  /* 0x000000ff170a7208 */ /* 0x000fe40001000000 */
[----:B------:R-:W-:Y:S01]  /*0f60*/  FSEL R11, R22, -QNAN , P2 ;  /* 0xfff80000160b7808 */ /* 0x000fe20001000000 */
[----:B------:R-:W-:Y:S06]  /*0f70*/  BRA `(.L_x_74) ;  /* 0x0000000000047947 */ /* 0x000fec0003800000 */
.L_x_73:
[----:B------:R-:W-:-:S07]  /*0f80*/  CS2R R10, SRZ ;  /* 0x00000000000a7805 */ /* 0x000fce000001ff00 */
.L_x_74:
[----:B------:R-:W-:Y:S05]  /*0f90*/  BSYNC.RECONVERGENT B0 ;  /* 0x0000000000007941 */ /* 0x000fea0003800200 */
.L_x_72:
[----:B------:R-:W-:Y:S01]  /*0fa0*/  IMAD.MOV.U32 R14, RZ, RZ, 0x66666666 ;  /* 0x66666666ff0e7424 */ /* 0x000fe200078e00ff */
[----:B------:R-:W-:Y:S01]  /*0fb0*/  BSSY.RECONVERGENT B0, `(.L_x_75) ;  /* 0x000000e000007945 */ /* 0x000fe20003800200 */
[----:B------:R-:W-:-:S06]  /*0fc0*/  IMAD.MOV.U32 R15, RZ, RZ, 0x40146666 ;  /* 0x40146666ff0f7424 */ /* 0x000fcc00078e00ff */
[----:B---3--:R-:W-:-:S10]  /*0fd0*/  DADD R12, R8, R14 ;  /* 0x00000000080c7229 */ /* 0x008fd4000000000e */
        /* <DEDUP_REMOVED lines=10> */
.L_x_77:
[----:B------:R-:W-:-:S11]  /*1080*/  DADD R10, R8, R14 ;  /* 0x00000000080a7229 */ /* 0x000fd6000000000e */
.L_x_76:
[----:B------:R-:W-:Y:S05]  /*1090*/  BSYNC.RECONVERGENT B0 ;  /* 0x0000000000007941 */ /* 0x000fea0003800200 */
.L_x_75:
[----:B------:R-:W1:Y:S02]  /*10a0*/  LDC.64 R8, c[0x0][0x398] ;  /* 0x0000e600ff087b82 */ /* 0x000e640000000a00 */
[----:B-1----:R-:W-:-:S06]  /*10b0*/  IMAD.WIDE R8, R4, 0x4, R8 ;  /* 0x0000000404087825 */ /* 0x002fcc00078e0208 */
[----:B------:R-:W3:Y:S01]  /*10c0*/  LDG.E R8, desc[UR6][R8.64] ;  /* 0x0000000608087981 */ /* 0x000ee2000c1e1900 */
[----:B------:R-:W-:Y:S01]  /*10d0*/  FSETP.NEU.AND P0, PT, R5, 1, PT ;  /* 0x3f8000000500780b */ /* 0x000fe20003f0d000 */
[----:B------:R-:W-:Y:S03]  /*10e0*/  BSSY.RECONVERGENT B0, `(.L_x_78) ;  /* 0x0000010000007945 */ /* 0x000fe60003800200 */
[----:B------:R-:W-:Y:S02]  /*10f0*/  FSEL R10, R10, RZ, P0 ;  /* 0x000000ff0a0a7208 */ /* 0x000fe40000000000 */
[----:B------:R-:W-:Y:S01]  /*1100*/  FSEL R11, R11, 1.875, P0 ;  /* 0x3ff000000b0b7808 */ /* 0x000fe20000000000 */
[----:B---3--:R-:W-:-:S05]  /*1110*/  VIADD R0, R8, 0x1800000 ;  /* 0x0180000008007836 */ /* 0x008fca0000000000 */
[----:B------:R-:W-:-:S04]  /*1120*/  LOP3.LUT R0, R0, 0x7f800000, RZ, 0xc0, !PT ;  /* 0x7f80000000007812 */ /* 0x000fc800078ec0ff */
[----:B------:R-:W-:-:S13]  /*1130*/  ISETP.GT.U32.AND P1, PT, R0, 0x1ffffff, PT ;  /* 0x01ffffff0000780c */ /* 0x000fda0003f24070 */
[----:B------:R-:W-:Y:S05]  /*1140*/  @P1 BRA `(.L_x_79) ;  /* 0x0000000000141947 */ /* 0x000fea0003800000 */
[----:B------:R-:W-:Y:S02]  /*1150*/  MOV R0, R8 ;  /* 0x0000000800007202 */ /* 0x000fe40000000f00 */
[----:B------:R-:W-:-:S07]  /*1160*/  MOV R24, 0x1180 ;  /* 0x0000118000187802 */ /* 0x000fce0000000f00 */
[----:B0-2---:R-:W-:Y:S05]  /*1170*/  CALL.REL.NOINC `($__internal_2_$__cuda_sm20_rcp_rn_f32_slowpath) ;  /* 0x0000000400b47944 */ /* 0x005fea0003c00000 */
[----:B------:R-:W-:Y:S01]  /*1180*/  IMAD.MOV.U32 R5, RZ, RZ, R23 ;  /* 0x000000ffff057224 */ /* 0x000fe200078e0017 */
[----:B------:R-:W-:Y:S06]  /*1190*/  BRA `(.L_x_80) ;  /* 0x0000000000107947 */ /* 0x000fec0003800000 */
.L_x_79:
[----:B------:R-:W1:Y:S02]  /*11a0*/  MUFU.RCP R5, R8 ;  /* 0x0000000800057308 */ /* 0x000e640000001000 */
[----:B-1----:R-:W-:-:S04]  /*11b0*/  FFMA R0, R8, R5, -1 ;  /* 0xbf80000008007423 */ /* 0x002fc80000000005 */
[----:B------:R-:W-:-:S04]  /*11c0*/  FADD.FTZ R0, -R0, -RZ ;  /* 0x800000ff00007221 */ /* 0x000fc80000010100 */
[----:B------:R-:W-:-:S07]  /*11d0*/  FFMA R5, R5, R0, R5 ;  /* 0x0000000005057223 */ /* 0x000fce0000000005 */
.L_x_80:
[----:B------:R-:W-:Y:S05]  /*11e0*/  BSYNC.RECONVERGENT B0 ;  /* 0x0000000000007941 */ /* 0x000fea0003800200 */
.L_x_78:
[----:B------:R-:W-:Y:S01]  /*11f0*/  FSETP.NEU.AND P0, PT, R5, RZ, PT ;  /* 0x000000ff0500720b */ /* 0x000fe20003f0d000 */
[----:B------:R1:W3:Y:S01]  /*1200*/  F2F.F64.F32 R8, R5 ;  /* 0x0000000500087310 */ /* 0x0002e20000201800 */
[----:B------:R-:W-:Y:S11]  /*1210*/  BSSY.RECONVERGENT B0, `(.L_x_81) ;  /* 0x000000d000007945 */ /* 0x000ff60003800200 */
        /* <DEDUP_REMOVED lines=11> */
.L_x_82:
[----:B------:R-:W-:-:S07]  /*12d0*/  CS2R R12, SRZ ;  /* 0x00000000000c7805 */ /* 0x000fce000001ff00 */
.L_x_83:
[----:B------:R-:W-:Y:S05]  /*12e0*/  BSYNC.RECONVERGENT B0 ;  /* 0x0000000000007941 */ /* 0x000fea0003800200 */
.L_x_81:
        /* <DEDUP_REMOVED lines=14> */
.L_x_86:
[----:B------:R-:W-:-:S11]  /*13d0*/  DADD R12, R8, R16 ;  /* 0x00000000080c7229 */ /* 0x000fd60000000010 */
.L_x_85:
[----:B------:R-:W-:Y:S05]  /*13e0*/  BSYNC.RECONVERGENT B0 ;  /* 0x0000000000007941 */ /* 0x000fea0003800200 */
.L_x_84:
[----:B------:R-:W1:Y:S02]  /*13f0*/  LDC.64 R8, c[0x0][0x3a8] ;  /* 0x0000ea00ff087b82 */ /* 0x000e640000000a00 */
[----:B-1----:R-:W-:-:S06]  /*1400*/  IMAD.WIDE R8, R4, 0x4, R8 ;  /* 0x0000000404087825 */ /* 0x002fcc00078e0208 */
[----:B------:R-:W3:Y:S01]  /*1410*/  LDG.E R8, desc[UR6][R8.64] ;  /* 0x0000000608087981 */ /* 0x000ee2000c1e1900 */
[----:B------:R-:W-:-:S04]  /*1420*/  FSETP.NEU.AND P0, PT, R5, 1, PT ;  /* 0x3f8000000500780b */ /* 0x000fc80003f0d000 */
[----:B------:R-:W-:Y:S02]  /*1430*/  FSEL R12, R12, RZ, P0 ;  /* 0x000000ff0c0c7208 */ /* 0x000fe40000000000 */
[----:B------:R-:W-:-:S06]  /*1440*/  FSEL R13, R13, 1.875, P0 ;  /* 0x3ff000000d0d7808 */ /* 0x000fcc0000000000 */
[----:B------:R-:W-:Y:S01]  /*1450*/  DMUL R10, R10, R12 ;  /* 0x0000000c0a0a7228 */ /* 0x000fe20000000000 */
[----:B---3--:R-:W2:Y:S07]  /*1460*/  I2F.F64 R4, R8 ;  /* 0x0000000800047312 */ /* 0x008eae0000201c00 */
[----:B--2---:R-:W-:-:S10]  /*1470*/  DFMA R4, R10, R4, R6 ;  /* 0x000000040a04722b */ /* 0x004fd40000000006 */
[----:B------:R-:W1:Y:S02]  /*1480*/  F2F.F32.F64 R5, R4 ;  /* 0x0000000400057310 */ /* 0x000e640000301000 */
[----:B-1----:R3:W-:Y:S02]  /*1490*/  STG.E desc[UR6][R20.64], R5 ;  /* 0x0000000514007986 */ /* 0x0027e4000c101906 */
.L_x_71:
[----:B------:R-:W5:Y:S01]  /*14a0*/  LDCU UR8, c[0x0][0x380] ;  /* 0x00007000ff0877ac */ /* 0x000f620008000800 */
[----:B------:R-:W-:-:S05]  /*14b0*/  IMAD.IADD R3, R2, 0x1, R3 ;  /* 0x0000000102037824 */ /* 0x000fca00078e0203 */
[----:B-----5:R-:W-:-:S13]  /*14c0*/  ISETP.GE.AND P0, PT, R3, UR8, PT ;  /* 0x0000000803007c0c */ /* 0x020fda000bf06270 */
[----:B------:R-:W-:Y:S05]  /*14d0*/  @!P0 BRA `(.L_x_87) ;  /* 0xffffffec00048947 */ /* 0x000fea000383ffff */
[----:B------:R-:W-:Y:S05]  /*14e0*/  EXIT ;  /* 0x000000000000794d */ /* 0x000fea0003800000 */
.L_x_38:
[----:B------:R-:W1:Y:S01]  /*14f0*/  I2F.U32.RP R8, R2 ;  /* 0x0000000200087306 */ /* 0x000e620000209000 */
[C---:B------:R-:W-:Y:S01]  /*1500*/  IMAD.IADD R0, R2.reuse, 0x1, R3 ;  /* 0x0000000102007824 */ /* 0x040fe200078e0203 */
[----:B------:R-:W-:Y:S01]  /*1510*/  ISETP.NE.U32.AND P2, PT, R2, RZ, PT ;  /* 0x000000ff0200720c */ /* 0x000fe20003f45070 */
[----:B------:R-:W-:Y:S01]  /*1520*/  IMAD.MOV R9, RZ, RZ, -R2 ;  /* 0x000000ffff097224 */ /* 0x000fe200078e0a02 */
[----:B------:R-:W-:Y:S02]  /*1530*/  BSSY.RECONVERGENT B0, `(.L_x_88) ;  /* 0x0000023000007945 */ /* 0x000fe40003800200 */
[C---:B------:R-:W-:Y:S02]  /*1540*/  ISETP.GE.AND P0, PT, R0.reuse, UR4, PT ;  /* 0x0000000400007c0c */ /* 0x040fe4000bf06270 */
[----:B------:R-:W-:Y:S02]  /*1550*/  VIMNMX R7, PT, PT, R0, UR4, !PT ;  /* 0x0000000400077c48 */ /* 0x000fe4000ffe0100 */
[----:B------:R-:W-:-:S04]  /*1560*/  SEL R6, RZ, 0x1, P0 ;  /* 0x00000001ff067807 */ /* 0x000fc80000000000 */
[----:B------:R-:W-:Y:S01]  /*1570*/  IADD3 R7, PT, PT, R7, -R0, -R6 ;  /* 0x8000000007077210 */ /* 0x000fe20007ffe806 */
[----:B-1----:R-:W1:Y:S02]  /*1580*/  MUFU.RCP R8, R8 ;  /* 0x0000000800087308 */ /* 0x002e640000001000 */
[----:B-1----:R-:W-:-:S06]  /*1590*/  VIADD R4, R8, 0xffffffe ;  /* 0x0ffffffe08047836 */ /* 0x002fcc0000000000 */
[----:B------:R1:W2:Y:S02]  /*15a0*/  F2I.FTZ.U32.TRUNC.NTZ R5, R4 ;  /* 0x0000000400057305 */ /* 0x0002a4000021f000 */
[----:B-1----:R-:W-:Y:S02]  /*15b0*/  IMAD.MOV.U32 R4, RZ, RZ, RZ ;  /* 0x000000ffff047224 */ /* 0x002fe400078e00ff */
[----:B--2---:R-:W-:-:S04]  /*15c0*/  IMAD R9, R9, R5, RZ ;  /* 0x0000000509097224 */ /* 0x004fc800078e02ff */
[----:B------:R-:W-:-:S06]  /*15d0*/  IMAD.HI.U32 R8, R5, R9, R4 ;  /* 0x0000000905087227 */ /* 0x000fcc00078e0004 */
[----:B------:R-:W-:-:S04]  /*15e0*/  IMAD.HI.U32 R5, R8, R7, RZ ;  /* 0x0000000708057227 */ /* 0x000fc800078e00ff */
[----:B------:R-:W-:-:S04]  /*15f0*/  IMAD.MOV R0, RZ, RZ, -R5 ;  /* 0x000000ffff007224 */ /* 0x000fc800078e0a05 */
[----:B------:R-:W-:-:S05]  /*1600*/  IMAD R7, R2, R0, R7 ;  /* 0x0000000002077224 */ /* 0x000fca00078e0207 */
[----:B------:R-:W-:-:S13]  /*1610*/  ISETP.GE.U32.AND P0, PT, R7, R2, PT ;  /* 0x000000020700720c */ /* 0x000fda0003f06070 */
[----:B------:R-:W-:Y:S01]  /*1620*/  @P0 IMAD.IADD R7, R7, 0x1, -R2 ;  /* 0x0000000107070824 */ /* 0x000fe200078e0a02 */
[----:B------:R-:W-:-:S04]  /*1630*/  @P0 IADD3 R5, PT, PT, R5, 0x1, RZ ;  /* 0x0000000105050810 */ /* 0x000fc80007ffe0ff */
[----:B------:R-:W-:-:S13]  /*1640*/  ISETP.GE.U32.AND P1, PT, R7, R2, PT ;  /* 0x000000020700720c */ /* 0x000fda0003f26070 */
[----:B------:R-:W-:Y:S01]  /*1650*/  @P1 VIADD R5, R5, 0x1 ;  /* 0x0000000105051836 */ /* 0x000fe20000000000 */
[----:B------:R-:W-:-:S05]  /*1660*/  @!P2 LOP3.LUT R5, RZ, R2, RZ, 0x33, !PT ;  /* 0x00000002ff05a212 */ /* 0x000fca00078e33ff */
[----:B------:R-:W-:-:S05]  /*1670*/  IMAD.IADD R0, R6, 0x1, R5 ;  /* 0x0000000106007824 */ /* 0x000fca00078e0205 */
[C---:B------:R-:W-:Y:S02]  /*1680*/  LOP3.LUT R4, R0.reuse, 0x3, RZ, 0xc0, !PT ;  /* 0x0000000300047812 */ /* 0x040fe400078ec0ff */
[----:B------:R-:W-:Y:S02]  /*1690*/  ISETP.GE.U32.AND P1, PT, R0, 0x3, PT ;  /* 0x000000030000780c */ /* 0x000fe40003f26070 */
[----:B------:R-:W-:-:S13]  /*16a0*/  ISETP.NE.AND P0, PT, R4, 0x3, PT ;  /* 0x000000030400780c */ /* 0x000fda0003f05270 */
[----:B------:R-:W-:Y:S05]  /*16b0*/  @!P0 BRA `(.L_x_89) ;  /* 0x0000000000288947 */ /* 0x000fea0003800000 */
[----:B------:R-:W1:Y:S01]  /*16c0*/  LDC.64 R6, c[0x0][0x3a0] ;  /* 0x0000e800ff067b82 */ /* 0x000e620000000a00 */
[----:B------:R-:W-:Y:S02]  /*16d0*/  VIADD R0, R0, 0x1 ;  /* 0x0000000100007836 */ /* 0x000fe40000000000 */
[----:B------:R-:W-:-:S03]  /*16e0*/  IMAD.MOV.U32 R8, RZ, RZ, RZ ;  /* 0x000000ffff087224 */ /* 0x000fc600078e00ff */
[----:B------:R-:W-:-:S07]  /*16f0*/  LOP3.LUT R9, R0, 0x3, RZ, 0xc0, !PT ;  /* 0x0000000300097812 */ /* 0x000fce00078ec0ff */
.L_x_90:
[----:B-1----:R-:W-:-:S04]  /*1700*/  IMAD.WIDE R4, R3, 0x4, R6 ;  /* 0x0000000403047825 */ /* 0x002fc800078e0206 */
[----:B------:R-:W-:Y:S01]  /*1710*/  VIADD R8, R8, 0x1 ;  /* 0x0000000108087836 */ /* 0x000fe20000000000 */
[----:B0-----:R2:W-:Y:S01]  /*1720*/  STG.E desc[UR6][R4.64], RZ ;  /* 0x000000ff04007986 */ /* 0x0015e2000c101906 */
[----:B------:R-:W-:-:S03]  /*1730*/  IMAD.IADD R3, R2, 0x1, R3 ;  /* 0x0000000102037824 */ /* 0x000fc600078e0203 */
[----:B------:R-:W-:-:S13]  /*1740*/  ISETP.NE.AND P0, PT, R8, R9, PT ;  /* 0x000000090800720c */ /* 0x000fda0003f05270 */
[----:B--2---:R-:W-:Y:S05]  /*1750*/  @P0 BRA `(.L_x_90) ;  /* 0xfffffffc00e80947 */ /* 0x004fea000383ffff */
.L_x_89:
[----:B0-----:R-:W-:Y:S05]  /*1760*/  BSYNC.RECONVERGENT B0 ;  /* 0x0000000000007941 */ /* 0x001fea0003800200 */
.L_x_88:
[----:B------:R-:W-:Y:S05]  /*1770*/  @!P1 EXIT ;  /* 0x000000000000994d */ /* 0x000fea0003800000 */
[----:B------:R-:W0:Y:S02]  /*1780*/  LDC.64 R10, c[0x0][0x3a0] ;  /* 0x0000e800ff0a7b82 */ /* 0x000e240000000a00 */
.L_x_91:
[----:B01----:R-:W-:-:S04]  /*1790*/  IMAD.WIDE R12, R3, 0x4, R10 ;  /* 0x00000004030c7825 */ /* 0x003fc800078e020a */
[C---:B------:R-:W-:Y:S01]  /*17a0*/  IMAD R3, R2.reuse, 0x4, R3 ;  /* 0x0000000402037824 */ /* 0x040fe200078e0203 */
[----:B------:R1:W-:Y:S01]  /*17b0*/  STG.E desc[UR6][R12.64], RZ ;  /* 0x000000ff0c007986 */ /* 0x0003e2000c101906 */
[----:B------:R-:W-:-:S03]  /*17c0*/  IMAD.WIDE R4, R2, 0x4, R12 ;  /* 0x0000000402047825 */ /* 0x000fc600078e020c */
[----:B------:R-:W-:Y:S02]  /*17d0*/  ISETP.GE.AND P0, PT, R3, UR4, PT ;  /* 0x0000000403007c0c */ /* 0x000fe4000bf06270 */
[----:B------:R1:W-:Y:S01]  /*17e0*/  STG.E desc[UR6][R4.64], RZ ;  /* 0x000000ff04007986 */ /* 0x0003e2000c101906 */
[----:B------:R-:W-:-:S05]  /*17f0*/  IMAD.WIDE R6, R2, 0x4, R4 ;  /* 0x0000000402067825 */ /* 0x000fca00078e0204 */
[----:B------:R1:W-:Y:S01]  /*1800*/  STG.E desc[UR6][R6.64], RZ ;  /* 0x000000ff06007986 */ /* 0x0003e2000c101906 */
[----:B------:R-:W-:-:S05]  /*1810*/  IMAD.WIDE R8, R2, 0x4, R6 ;  /* 0x0000000402087825 */ /* 0x000fca00078e0206 */
[----:B------:R1:W-:Y:S01]  /*1820*/  STG.E desc[UR6][R8.64], RZ ;  /* 0x000000ff08007986 */ /* 0x0003e2000c101906 */
[----:B------:R-:W-:Y:S05]  /*1830*/  @!P0 BRA `(.L_x_91) ;  /* 0xfffffffc00d48947 */ /* 0x000fea000383ffff */
[----:B------:R-:W-:Y:S05]  /*1840*/  EXIT ;  /* 0x000000000000794d */ /* 0x000fea0003800000 */
        .weak           $__internal_2_$__cuda_sm20_rcp_rn_f32_slowpath
        .type           $__internal_2_$__cuda_sm20_rcp_rn_f32_slowpath,@function
        .size           $__internal_2_$__cuda_sm20_rcp_rn_f32_slowpath,($_Z9calcDenomiPfS_S_S_Pi$__internal_accurate_pow - $__internal_2_$__cuda_sm20_rcp_rn_f32_slowpath)
$__internal_2_$__cuda_sm20_rcp_rn_f32_slowpath:
[----:B------:R-:W-:Y:S01]  /*1850*/  IMAD.SHL.U32 R22, R0, 0x2, RZ ;  /* 0x0000000200167824 */ /* 0x000fe200078e00ff */
[----:B------:R-:W-:Y:S04]  /*1860*/  BSSY.RECONVERGENT B1, `(.L_x_92) ;  /* 0x0000030000017945 */ /* 0x000fe80003800200 */
[----:B------:R-:W-:-:S04]  /*1870*/  SHF.R.U32.HI R22, RZ, 0x18, R22 ;  /* 0x00000018ff167819 */ /* 0x000fc80000011616 */
        /* <DEDUP_REMOVED lines=12> */
.L_x_93:
        /* <DEDUP_REMOVED lines=29> */
[----:B------:R-:W-:-:S05]  /*1b10*/  @!P0 VIADD R23, R23, 0x1 ;  /* 0x0000000117178836 */ /* 0x000fca0000000000 */
[----:B------:R-:W-:-:S04]  /*1b20*/  @!P1 SHF.L.U32 R23, R23, 0x1, RZ ;  /* 0x0000000117179819 */ /* 0x000fc800000006ff */
[----:B------:R-:W-:Y:S01]  /*1b30*/  LOP3.LUT R23, R23, 0x80000000, R0, 0xf8, !PT ;  /* 0x8000000017177812 */ /* 0x000fe200078ef800 */
[----:B------:R-:W-:Y:S06]  /*1b40*/  BRA `(.L_x_94) ;  /* 0x0000000000047947 */ /* 0x000fec0003800000 */
.L_x_95:
[----:B------:R0:W1:Y:S02]  /*1b50*/  MUFU.RCP R23, R0 ;  /* 0x0000000000177308 */ /* 0x0000640000001000 */
.L_x_94:
[----:B------:R-:W-:Y:S05]  /*1b60*/  BSYNC.RECONVERGENT B1 ;  /* 0x0000000000017941 */ /* 0x000fea0003800200 */
.L_x_92:
[----:B------:R-:W-:-:S04]  /*1b70*/  IMAD.MOV.U32 R25, RZ, RZ, 0x0 ;  /* 0x00000000ff197424 */ /* 0x000fc800078e00ff */
[----:B01----:R-:W-:Y:S05]  /*1b80*/  RET.REL.NODEC R24 `(_Z9calcDenomiPfS_S_S_Pi) ;  /* 0xffffffe4181c7950 */ /* 0x003fea0003c3ffff */
        .type           $_Z9calcDenomiPfS_S_S_Pi$__internal_accurate_pow,@function
        .size           $_Z9calcDenomiPfS_S_S_Pi$__internal_accurate_pow,(.L_x_102 - $_Z9calcDenomiPfS_S_S_Pi$__internal_accurate_pow)
$_Z9calcDenomiPfS_S_S_Pi$__internal_accurate_pow:
[----:B------:R-:W-:Y:S01]  /*1b90*/  ISETP.GT.U32.AND P0, PT, R43, 0xfffff, PT ;  /* 0x000fffff2b00780c */ /* 0x000fe20003f04070 */
[--C-:B------:R-:W-:Y:S01]  /*1ba0*/  IMAD.MOV.U32 R25, RZ, RZ, R43.reuse ;  /* 0x000000ffff197224 */ /* 0x100fe200078e002b */
[----:B------:R-:W-:Y:S01]  /*1bb0*/  UMOV UR8, 0x7d2cafe2 ;  /* 0x7d2cafe200087882 */ /* 0x000fe20000000000 */
[----:B------:R-:W-:Y:S01]  /*1bc0*/  IMAD.MOV.U32 R28, RZ, RZ, 0x41ad3b5a ;  /* 0x41ad3b5aff1c7424 */ /* 0x000fe200078e00ff */
[----:B------:R-:W-:Y:S01]  /*1bd0*/  UMOV UR9, 0x3eb0f5ff ;  /* 0x3eb0f5ff00097882 */ /* 0x000fe20000000000 */
[----:B------:R-:W-:Y:S01]  /*1be0*/  IMAD.MOV.U32 R29, RZ, RZ, 0x3ed0f5d2 ;  /* 0x3ed0f5d2ff1d7424 */ /* 0x000fe200078e00ff */
[----:B------:R-:W-:Y:S01]  /*1bf0*/  SHF.R.U32.HI R43, RZ, 0x14, R43 ;  /* 0x00000014ff2b7819 */ /* 0x000fe2000001162b */
[----:B------:R-:W-:Y:S01]  /*1c00*/  UMOV UR10, 0x3b39803f ;  /* 0x3b39803f000a7882 */ /* 0x000fe20000000000 */
[----:B------:R-:W-:-:S05]  /*1c10*/  UMOV UR11, 0x3c7abc9e ;  /* 0x3c7abc9e000b7882 */ /* 0x000fca0000000000 */
[----:B------:R-:W-:-:S10]  /*1c20*/  @!P0 DMUL R22, R24, 1.80143985094819840000e+16 ;  /* 0x4350000018168828 */ /* 0x000fd40000000000 */
[----:B------:R-:W-:Y:S01]  /*1c30*/  @!P0 IMAD.MOV.U32 R25, RZ, RZ, R23 ;  /* 0x000000ffff198224 */ /* 0x000fe200078e0017 */
[----:B------:R-:W-:Y:S01]  /*1c40*/  @!P0 LEA.HI R43, R23, 0xffffffca, RZ, 0xc ;  /* 0xffffffca172b8811 */ /* 0x000fe200078f60ff */
[----:B------:R-:W-:-:S03]  /*1c50*/  @!P0 IMAD.MOV.U32 R24, RZ, RZ, R22 ;  /* 0x000000ffff188224 */ /* 0x000fc600078e0016 */
[----:B------:R-:W-:Y:S01]  /*1c60*/  LOP3.LUT R25, R25, 0x800fffff, RZ, 0xc0, !PT ;  /* 0x800fffff19197812 */ /* 0x000fe200078ec0ff */
[----:B------:R-:W-:Y:S02]  /*1c70*/  IMAD.MOV.U32 R26, RZ, RZ, R24 ;  /* 0x000000ffff1a7224 */ /* 0x000fe400078e0018 */
[----:B------:R-:W-:Y:S01]  /*1c80*/  IMAD.MOV.U32 R24, RZ, RZ, RZ ;  /* 0x000000ffff187224 */ /* 0x000fe200078e00ff */
[----:B------:R-:W-:-:S04]  /*1c90*/  LOP3.LUT R25, R25, 0x3ff00000, RZ, 0xfc, !PT ;  /* 0x3ff0000019197812 */ /* 0x000fc800078efcff */
[----:B------:R-:W-:Y:S01]  /*1ca0*/  ISETP.GE.U32.AND P1, PT, R25, 0x3ff6a09f, PT ;  /* 0x3ff6a09f1900780c */ /* 0x000fe20003f26070 */
[----:B------:R-:W-:-:S12]  /*1cb0*/  IMAD.MOV.U32 R27, RZ, RZ, R25 ;  /* 0x000000ffff1b7224 */ /* 0x000fd800078e0019 */
[----:B------:R-:W-:-:S04]  /*1cc0*/  @P1 VIADD R22, R27, 0xfff00000 ;  /* 0xfff000001b161836 */ /* 0x000fc80000000000 */
        /* <DEDUP_REMOVED lines=9> */
[----:B------:R-:W-:-:S08]  /*1d60*/  DMUL R36, R24, R24 ;  /* 0x0000001818247228 */ /* 0x000fd00000000000 */
[----:B------:R-:W-:Y:S01]  /*1d70*/  DFMA R28, R36, UR8, R28 ;  /* 0x00000008241c7c2b */ /* 0x000fe2000800001c */
[----:B------:R-:W-:Y:S01]  /*1d80*/  UMOV UR8, 0x75488a3f ;  /* 0x75488a3f00087882 */ /* 0x000fe20000000000 */
[----:B------:R-:W-:-:S06]  /*1d90*/  UMOV UR9, 0x3ef3b20a ;  /* 0x3ef3b20a00097882 */ /* 0x000fcc0000000000 */
[----:B------:R-:W-:Y:S01]  /*1da0*/  DFMA R34, R36, R28, UR8 ;  /* 0x0000000824227e2b */ /* 0x000fe2000800001c */
[----:B------:R-:W-:Y:S01]  /*1db0*/  UMOV UR8, 0xe4faecd5 ;  /* 0xe4faecd500087882 */ /* 0x000fe20000000000 */
[----:B------:R-:W-:Y:S01]  /*1dc0*/  UMOV UR9, 0x3f1745cd ;  /* 0x3f1745cd00097882 */ /* 0x000fe20000000000 */
[----:B------:R-:W-:-:S05]  /*1dd0*/  DADD R28, R26, -R24 ;  /* 0x000000001a1c7229 */ /* 0x000fca0000000818 */
[----:B------:R-:W-:Y:S01]  /*1de0*/  DFMA R34, R36, R34, UR8 ;  /* 0x0000000824227e2b */ /* 0x000fe20008000022 */
[----:B------:R-:W-:Y:S01]  /*1df0*/  UMOV UR8, 0x258a578b ;  /* 0x258a578b00087882 */ /* 0x000fe20000000000 */
[----:B------:R-:W-:Y:S01]  /*1e00*/  UMOV UR9, 0x3f3c71c7 ;  /* 0x3f3c71c700097882 */ /* 0x000fe20000000000 */
[----:B------:R-:W-:-:S05]  /*1e10*/  DADD R28, R28, R28 ;  /* 0x000000001c1c7229 */ /* 0x000fca000000001c */
[----:B------:R-:W-:Y:S01]  /*1e20*/  DFMA R34, R36, R34, UR8 ;  /* 0x0000000824227e2b */ /* 0x000fe20008000022 */
[----:B------:R-:W-:Y:S01]  /*1e30*/  UMOV UR8, 0x9242b910 ;  /* 0x9242b91000087882 */ /* 0x000fe20000000000 */
[----:B------:R-:W-:Y:S01]  /*1e40*/  UMOV UR9, 0x3f624924 ;  /* 0x3f62492400097882 */ /* 0x000fe20000000000 */
[----:B------:R-:W-:-:S05]  /*1e50*/  DFMA R28, R26, -R24, R28 ;  /* 0x800000181a1c722b */ /* 0x000fca000000001c */
[----:B------:R-:W-:Y:S01]  /*1e60*/  DFMA R34, R36, R34, UR8 ;  /* 0x0000000824227e2b */ /* 0x000fe20008000022 */
[----:B------:R-:W-:Y:S01]  /*1e70*/  UMOV UR8, 0x99999dfb ;  /* 0x99999dfb00087882 */ /* 0x000fe20000000000 */
[----:B------:R-:W-:Y:S01]  /*1e80*/  UMOV UR9, 0x3f899999 ;  /* 0x3f89999900097882 */ /* 0x000fe20000000000 */
[----:B------:R-:W-:Y:S02]  /*1e90*/  DMUL R28, R30, R28 ;  /* 0x0000001c1e1c7228 */ /* 0x000fe40000000000 */
[----:B------:R-:W-:-:S03]  /*1ea0*/  DMUL R30, R24, R24 ;  /* 0x00000018181e7228 */ /* 0x000fc60000000000 */
[----:B------:R-:W-:Y:S01]  /*1eb0*/  DFMA R34, R36, R34, UR8 ;  /* 0x0000000824227e2b */ /* 0x000fe20008000022 */
[----:B------:R-:W-:Y:S01]  /*1ec0*/  UMOV UR8, 0x55555555 ;  /* 0x5555555500087882 */ /* 0x000fe20000000000 */
[----:B------:R-:W-:-:S03]  /*1ed0*/  UMOV UR9, 0x3fb55555 ;  /* 0x3fb5555500097882 */ /* 0x000fc60000000000 */
[----:B------:R-:W-:-:S03]  /*1ee0*/  DMUL R22, R24, R30 ;  /* 0x0000001e18167228 */ /* 0x000fc60000000000 */
[----:B------:R-:W-:-:S08]  /*1ef0*/  DFMA R26, R36, R34, UR8 ;  /* 0x00000008241a7e2b */ /* 0x000fd00008000022 */
[----:B------:R-:W-:Y:S01]  /*1f00*/  DADD R32, -R26, UR8 ;  /* 0x000000081a207e29 */ /* 0x000fe20008000100 */
[----:B------:R-:W-:Y:S01]  /*1f10*/  UMOV UR8, 0xb9e7b0 ;  /* 0x00b9e7b000087882 */ /* 0x000fe20000000000 */
[----:B------:R-:W-:-:S06]  /*1f20*/  UMOV UR9, 0x3c46a4cb ;  /* 0x3c46a4cb00097882 */ /* 0x000fcc0000000000 */
[----:B------:R-:W-:Y:S02]  /*1f30*/  DFMA R32, R36, R34, R32 ;  /* 0x000000222420722b */ /* 0x000fe40000000020 */
[----:B------:R-:W-:Y:S01]  /*1f40*/  DFMA R34, R24, R24, -R30 ;  /* 0x000000181822722b */ /* 0x000fe2000000081e */
[----:B------:R-:W-:Y:S02]  /*1f50*/  VIADD R37, R29, 0x100000 ;  /* 0x001000001d257836 */ /* 0x000fe40000000000 */
[----:B------:R-:W-:-:S06]  /*1f60*/  IMAD.MOV.U32 R36, RZ, RZ, R28 ;  /* 0x000000ffff247224 */ /* 0x000fcc00078e001c */
[----:B------:R-:W-:Y:S02]  /*1f70*/  DFMA R34, R24, R36, R34 ;  /* 0x000000241822722b */ /* 0x000fe40000000022 */
[----:B------:R-:W-:Y:S01]  /*1f80*/  DADD R36, R32, -UR8 ;  /* 0x8000000820247e29 */ /* 0x000fe20008000000 */
[----:B------:R-:W-:Y:S01]  /*1f90*/  UMOV UR8, 0x80000000 ;  /* 0x8000000000087882 */ /* 0x000fe20000000000 */
[----:B------:R-:W-:Y:S01]  /*1fa0*/  DFMA R32, R24, R30, -R22 ;  /* 0x0000001e1820722b */ /* 0x000fe20000000816 */
[----:B------:R-:W-:-:S07]  /*1fb0*/  UMOV UR9, 0x43300000 ;  /* 0x4330000000097882 */ /* 0x000fce0000000000 */
[----:B------:R-:W-:Y:S02]  /*1fc0*/  DFMA R32, R28, R30, R32 ;  /* 0x0000001e1c20722b */ /* 0x000fe40000000020 */
[----:B------:R-:W-:-:S06]  /*1fd0*/  DADD R30, R26, R36 ;  /* 0x000000001a1e7229 */ /* 0x000fcc0000000024 */
[----:B------:R-:W-:Y:S02]  /*1fe0*/  DFMA R32, R24, R34, R32 ;  /* 0x000000221820722b */ /* 0x000fe40000000020 */
[----:B------:R-:W-:Y:S02]  /*1ff0*/  DADD R34, R26, -R30 ;  /* 0x000000001a227229 */ /* 0x000fe4000000081e */
[----:B------:R-:W-:-:S06]  /*2000*/  DMUL R26, R30, R22 ;  /* 0x000000161e1a7228 */ /* 0x000fcc0000000000 */
[----:B------:R-:W-:Y:S02]  /*2010*/  DADD R36, R36, R34 ;  /* 0x0000000024247229 */ /* 0x000fe40000000022 */
[----:B------:R-:W-:-:S08]  /*2020*/  DFMA R34, R30, R22, -R26 ;  /* 0x000000161e22722b */ /* 0x000fd0000000081a */
[----:B------:R-:W-:-:S08]  /*2030*/  DFMA R32, R30, R32, R34 ;  /* 0x000000201e20722b */ /* 0x000fd00000000022 */
[----:B------:R-:W-:-:S08]  /*2040*/  DFMA R36, R36, R22, R32 ;  /* 0x000000162424722b */ /* 0x000fd00000000020 */
[----:B------:R-:W-:-:S08]  /*2050*/  DADD R22, R26, R36 ;  /* 0x000000001a167229 */ /* 0x000fd00000000024 */
[--C-:B------:R-:W-:Y:S02]  /*2060*/  DADD R30, R24, R22.reuse ;  /* 0x00000000181e7229 */ /* 0x100fe40000000016 */
[----:B------:R-:W-:-:S06]  /*2070*/  DADD R26, R26, -R22 ;  /* 0x000000001a1a7229 */ /* 0x000fcc0000000816 */
[----:B------:R-:W-:Y:S02]  /*2080*/  DADD R24, R24, -R30 ;  /* 0x0000000018187229 */ /* 0x000fe4000000081e */
[----:B------:R-:W-:-:S06]  /*2090*/  DADD R26, R36, R26 ;  /* 0x00000000241a7229 */ /* 0x000fcc000000001a */
[----:B------:R-:W-:Y:S01]  /*20a0*/  DADD R24, R22, R24 ;  /* 0x0000000016187229 */ /* 0x000fe20000000018 */
[C---:B------:R-:W-:Y:S02]  /*20b0*/  VIADD R22, R43.reuse, 0xfffffc01 ;  /* 0xfffffc012b167836 */ /* 0x040fe40000000000 */
[----:B------:R-:W-:Y:S02]  /*20c0*/  HFMA2 R23, -RZ, RZ, 3.59375, 0 ;  /* 0x43300000ff177431 */ /* 0x000fe400000001ff */
[----:B------:R-:W-:Y:S02]  /*20d0*/  @P1 VIADD R22, R43, 0xfffffc02 ;  /* 0xfffffc022b161836 */ /* 0x000fe40000000000 */
[----:B------:R-:W-:Y:S01]  /*20e0*/  IMAD.MOV.U32 R43, RZ, RZ, R41 ;  /* 0x000000ffff2b7224 */ /* 0x000fe200078e0029 */
[----:B------:R-:W-:Y:S02]  /*20f0*/  DADD R26, R26, R24 ;  /* 0x000000001a1a7229 */ /* 0x000fe40000000018 */
[----:B------:R-:W-:-:S06]  /*2100*/  LOP3.LUT R22, R22, 0x80000000, RZ, 0x3c, !PT ;  /* 0x8000000016167812 */ /* 0x000fcc00078e3cff */
[----:B------:R-:W-:Y:S01]  /*2110*/  DADD R22, R22, -UR8 ;  /* 0x8000000816167e29 */ /* 0x000fe20008000000 */
[----:B------:R-:W-:Y:S01]  /*2120*/  UMOV UR8, 0xfefa39ef ;  /* 0xfefa39ef00087882 */ /* 0x000fe20000000000 */
[----:B------:R-:W-:Y:S01]  /*2130*/  DADD R28, R28, R26 ;  /* 0x000000001c1c7229 */ /* 0x000fe2000000001a */
[----:B------:R-:W-:-:S07]  /*2140*/  UMOV UR9, 0x3fe62e42 ;  /* 0x3fe62e4200097882 */ /* 0x000fce0000000000 */
[----:B------:R-:W-:-:S08]  /*2150*/  DADD R26, R30, R28 ;  /* 0x000000001e1a7229 */ /* 0x000fd0000000001c */
[--C-:B------:R-:W-:Y:S02]  /*2160*/  DFMA R24, R22, UR8, R26.reuse ;  /* 0x0000000816187c2b */ /* 0x100fe4000800001a */
[----:B------:R-:W-:-:S06]  /*2170*/  DADD R32, R30, -R26 ;  /* 0x000000001e207229 */ /* 0x000fcc000000081a */
[----:B------:R-:W-:Y:S02]  /*2180*/  DFMA R30, R22, -UR8, R24 ;  /* 0x80000008161e7c2b */ /* 0x000fe40008000018 */
[----:B------:R-:W-:-:S06]  /*2190*/  DADD R32, R28, R32 ;  /* 0x000000001c207229 */ /* 0x000fcc0000000020 */
[----:B------:R-:W-:-:S08]  /*21a0*/  DADD R30, -R26, R30 ;  /* 0x000000001a1e7229 */ /* 0x000fd0000000011e */
[----:B------:R-:W-:Y:S01]  /*21b0*/  DADD R26, R32, -R30 ;  /* 0x00000000201a7229 */ /* 0x000fe2000000081e */
[----:B------:R-:W-:Y:S02]  /*21c0*/  IMAD.MOV.U32 R30, RZ, RZ, 0x652b82fe ;  /* 0x652b82feff1e7424 */ /* 0x000fe400078e00ff */
[----:B------:R-:W-:-:S05]  /*21d0*/  IMAD.MOV.U32 R31, RZ, RZ, 0x3ff71547 ;  /* 0x3ff71547ff1f7424 */ /* 0x000fca00078e00ff */
[----:B------:R-:W-:Y:S01]  /*21e0*/  DFMA R26, R22, UR10, R26 ;  /* 0x0000000a161a7c2b */ /* 0x000fe2000800001a */
[C---:B------:R-:W-:Y:S01]  /*21f0*/  IMAD.SHL.U32 R22, R43.reuse, 0x2, RZ ;  /* 0x000000022b167824 */ /* 0x040fe200078e00ff */
[----:B------:R-:W-:-:S04]  /*2200*/  LOP3.LUT R23, R43, 0xff0fffff, RZ, 0xc0, !PT ;  /* 0xff0fffff2b177812 */ /* 0x000fc800078ec0ff */
[----:B------:R-:W-:Y:S02]  /*2210*/  ISETP.GT.U32.AND P0, PT, R22, -0x2000001, PT ;  /* 0xfdffffff1600780c */ /* 0x000fe40003f04070 */
[----:B------:R-:W-:Y:S02]  /*2220*/  DADD R28, R24, R26 ;  /* 0x00000000181c7229 */ /* 0x000fe4000000001a */
[----:B------:R-:W-:-:S06]  /*2230*/  SEL R43, R23, R43, P0 ;  /* 0x0000002b172b7207 */ /* 0x000fcc0000000000 */
[----:B------:R-:W-:Y:S02]  /*2240*/  DADD R24, R24, -R28 ;  /* 0x0000000018187229 */ /* 0x000fe4000000081c */
[----:B------:R-:W-:-:S06]  /*2250*/  DMUL R22, R28, R42 ;  /* 0x0000002a1c167228 */ /* 0x000fcc0000000000 */
[----:B------:R-:W-:Y:S02]  /*2260*/  DADD R26, R26, R24 ;  /* 0x000000001a1a7229 */ /* 0x000fe40000000018 */
[----:B------:R-:W-:-:S08]  /*2270*/  DFMA R28, R28, R42, -R22 ;  /* 0x0000002a1c1c722b */ /* 0x000fd00000000816 */
        /* <DEDUP_REMOVED lines=49> */
[----:B------:R-:W-:Y:S02]  /*2590*/  @!P0 LEA.HI R22, R30, R30, RZ, 0x1 ;  /* 0x0000001e1e168211 */ /* 0x000fe400078f08ff */
[----:B------:R-:W-:Y:S02]  /*25a0*/  FSEL R29, R29, RZ, P1 ;  /* 0x000000ff1d1d7208 */ /* 0x000fe40000800000 */
[----:B------:R-:W-:-:S05]  /*25b0*/  @!P0 SHF.R.S32.HI R22, RZ, 0x1, R22 ;  /* 0x00000001ff168819 */ /* 0x000fca0000011416 */
[----:B------:R-:W-:Y:S02]  /*25c0*/  @!P0 IMAD.IADD R23, R30, 0x1, -R22 ;  /* 0x000000011e178824 */ /* 0x000fe400078e0a16 */
[----:B------:R-:W-:Y:S02]  /*25d0*/  @!P0 IMAD R25, R22, 0x100000, R25 ;  /* 0x0010000016198824 */ /* 0x000fe400078e0219 */
[----:B------:R-:W-:Y:S01]  /*25e0*/  @!P0 IMAD.MOV.U32 R22, RZ, RZ, RZ ;  /* 0x000000ffff168224 */ /* 0x000fe200078e00ff */
[----:B------:R-:W-:-:S06]  /*25f0*/  @!P0 LEA R23, R23, 0x3ff00000, 0x14 ;  /* 0x3ff0000017178811 */ /* 0x000fcc00078ea0ff */
[----:B------:R-:W-:-:S11]  /*2600*/  @!P0 DMUL R28, R24, R22 ;  /* 0x00000016181c8228 */ /* 0x000fd60000000000 */
.L_x_96:
[----:B------:R-:W-:Y:S01]  /*2610*/  DFMA R26, R26, R28, R28 ;  /* 0x0000001c1a1a722b */ /* 0x000fe2000000001c */
[----:B------:R-:W-:Y:S01]  /*2620*/  IMAD.MOV.U32 R24, RZ, RZ, R0 ;  /* 0x000000ffff187224 */ /* 0x000fe200078e0000 */
[----:B------:R-:W-:Y:S01]  /*2630*/  DSETP.NEU.AND P0, PT, |R28|, +INF , PT ;  /* 0x7ff000001c00742a */ /* 0x000fe20003f0d200 */
[----:B------:R-:W-:-:S07]  /*2640*/  IMAD.MOV.U32 R25, RZ, RZ, 0x0 ;  /* 0x00000000ff197424 */ /* 0x000fce00078e00ff */
[----:B------:R-:W-:Y:S02]  /*2650*/  FSEL R23, R28, R26, !P0 ;  /* 0x0000001a1c177208 */ /* 0x000fe40004000000 */
[----:B------:R-:W-:Y:S01]  /*2660*/  FSEL R22, R29, R27, !P0 ;  /* 0x0000001b1d167208 */ /* 0x000fe20004000000 */
[----:B------:R-:W-:Y:S06]  /*2670*/  RET.REL.NODEC R24 `(_Z9calcDenomiPfS_S_S_Pi) ;  /* 0xffffffd818607950 */ /* 0x000fec0003c3ffff */
.L_x_97:
        /* <DEDUP_REMOVED lines=16> */
.L_x_102:


//--------------------- .nv.shared.reserved.0     --------------------------
	.section	.nv.shared.reserved.0,"aw",@nobits
	.weak		__nv_reservedSMEM_offset_0_alias
	.size		__nv_reservedSMEM_offset_0_alias, 0, 64
	.other		__nv_reservedSMEM_offset_0_alias,@"STO_CUDA_RESERVED_SHARED STV_DEFAULT"
__nv_reservedSMEM_offset_0_alias:
	.zero		0
	.zero		64


//--------------------- .nv.constant0._Z8clearTauiPfS_ --------------------------
	.section	.nv.constant0._Z8clearTauiPfS_,"a",@progbits
	.sectionflags	@""
	.align	4
.nv.constant0._Z8clearTauiPfS_:
	.zero		920


//--------------------- .nv.constant0._Z8setZerosiPfS_S_S_S_Pi --------------------------
	.section	.nv.constant0._Z8setZerosiPfS_S_S_S_Pi,"a",@progbits
	.sectionflags	@""
	.align	4
.nv.constant0._Z8setZerosiPfS_S_S_S_Pi:
	.zero		952


//--------------------- .nv.constant0._Z8calcProbiPfS_S_S_Pi --------------------------
	.section	.nv.constant0._Z8calcProbiPfS_S_S_Pi,"a",@progbits
	.sectionflags	@""
	.align	4
.nv.constant0._Z8calcProbiPfS_S_S_Pi:
	.zero		944


//--------------------- .nv.constant0._Z9calcDenomiPfS_S_S_Pi --------------------------
	.section	.nv.constant0._Z9calcDenomiPfS_S_S_Pi,"a",@progbits
	.sectionflags	@""
	.align	4
.nv.constant0._Z9calcDenomiPfS_S_S_Pi:
	.zero		944


//--------------------- SYMBOLS --------------------------

	.type		.nv.reservedSmem.offset0,@object
	.size		.nv.reservedSmem.offset0,0x4
